def gluon_wgmma(
    a_ptr,
    b_ptr,
    c_ptr,
    M,
    N,
    K,
    stride_am,
    stride_bk,
    stride_cm,
    BLOCK_M: gl.constexpr,
    BLOCK_N: gl.constexpr,
    BLOCK_K: gl.constexpr,
    DTYPE: gl.constexpr,
    A_LAYOUT: gl.constexpr,
    B_LAYOUT: gl.constexpr,
    C_LAYOUT: gl.constexpr,
    B_SHAPE: gl.constexpr,
    TRANS_B: gl.constexpr,
    NUM_BUFFERS: gl.constexpr,
    NUM_WARPS: gl.constexpr,
):
    a_desc = tma.make_tensor_descriptor(
        a_ptr, [M, K], [stride_am, 1], [BLOCK_M, BLOCK_K], A_LAYOUT
    )
    b_desc = tma.make_tensor_descriptor(
        b_ptr,
        [N, K] if TRANS_B else [K, N],
        [stride_bk, 1],
        B_SHAPE,
        B_LAYOUT,
    )
    c_desc = tma.make_tensor_descriptor(
        c_ptr, [M, N], [stride_cm, 1], [BLOCK_M, BLOCK_N], C_LAYOUT
    )

    a_bufs = gl.allocate_shared_memory(
        DTYPE, [NUM_BUFFERS, BLOCK_M, BLOCK_K], A_LAYOUT
    )
    b_bufs = gl.allocate_shared_memory(DTYPE, [NUM_BUFFERS] + B_SHAPE, B_LAYOUT)

    pid_m = gl.program_id(0)
    pid_n = gl.program_id(1)
    off_m = pid_m * BLOCK_M
    off_n = pid_n * BLOCK_N

    mma_layout: gl.constexpr = pick_wgmma_layout(DTYPE, BLOCK_M, BLOCK_N, NUM_WARPS)
    acc = warpgroup_mma_init(
        gl.zeros((BLOCK_M, BLOCK_N), dtype=gl.float32, layout=mma_layout)
    )

    bars = gl.allocate_shared_memory(
        gl.int64, [NUM_BUFFERS, 1], mbarrier.MBarrierLayout()
    )
    for i in gl.static_range(NUM_BUFFERS):
        mbarrier.init(bars.index(i), count=1)
    idx = 0
    phase = 0

    for k in range(0, K, BLOCK_K):
        a = a_bufs.index(idx)
        b = b_bufs.index(idx)
        bar = bars.index(idx)
        mbarrier.expect(bar, a_desc.block_type.nbytes + b_desc.block_type.nbytes)
        tma.async_copy_global_to_shared(a_desc, [off_m, k], bar, a)
        tma.async_copy_global_to_shared(
            b_desc, [off_n, k] if TRANS_B else [k, off_n], bar, b
        )
        mbarrier.wait(bar, phase=phase)

        if TRANS_B:
            b = b.permute((1, 0))
        acc = warpgroup_mma_wait(num_outstanding=0, deps=(acc,))
        acc = warpgroup_mma(a, b, acc, is_async=True)

        idx += 1
        if idx == NUM_BUFFERS:
            idx = 0
            phase ^= 1

    acc = warpgroup_mma_wait(num_outstanding=0, deps=(acc,))
    for i in gl.static_range(NUM_BUFFERS):
        mbarrier.invalidate(bars.index(i))

    c_smem = gl.allocate_shared_memory(DTYPE, [BLOCK_M, BLOCK_N], C_LAYOUT)
    c_smem.store(acc.to(DTYPE))
    fence_async_shared()
    tma.async_copy_shared_to_global(c_desc, [off_m, off_n], c_smem)
    tma.store_wait(pendings=0)

# config = {"BLOCK_K": 32, "BLOCK_M": 64, "BLOCK_N": 256, "arch": "sm_90", "dtype": "fp16", "num_buffers": 3, "num_warps": 4, "trans_b": 0}
# arch = sm_90


// ===== COMPILED SASS (sm_90a) =====

	.target	sm_90a

	.elftype	@"ET_EXEC"


//--------------------- .note.nv.tkinfo           --------------------------
	.section	.note.nv.tkinfo,"",@"SHT_NOTE"
	.sectionflags	@"SHF_NOTE_NV_TKINFO"
	.tkinfo
        /*0018*/ 	.word	0x00000002
        /*0030*/ 	.string	""
        /*0030*/ 	.string	"ptxas"
        /*0030*/ 	.string	"Cuda compilation tools, release 13.0, V13.0.88"
        /*0030*/ 	.string	"Build cuda_13.0.r13.0/compiler.36424714_0"
        /*0030*/ 	.string	"-v  -suppress-debug-info  -lineinfo  -arch sm_90a "



//--------------------- .note.nv.cuinfo           --------------------------
	.section	.note.nv.cuinfo,"",@"SHT_NOTE"
	.sectionflags	@"SHF_NOTE_NV_CUINFO"
        /*0018*/ 	.short	0x0002
        /*001a*/ 	.short	0x005a
        /*001c*/ 	.short	0x0082
	.zero		2


//--------------------- .nv.info                  --------------------------
	.section	.nv.info,"",@"SHT_CUDA_INFO"
	.align	4


	//----- nvinfo : EIATTR_REGCOUNT
	.align		4
        /*0000*/ 	.byte	0x04, 0x2f
        /*0002*/ 	.short	(.L_1 - .L_0)
	.align		4
.L_0:
        /*0004*/ 	.word	index@(gluon_wgmma)
        /*0008*/ 	.word	0x0000009a


	//----- nvinfo : EIATTR_FRAME_SIZE
	.align		4
.L_1:
        /*000c*/ 	.byte	0x04, 0x11
        /*000e*/ 	.short	(.L_3 - .L_2)
	.align		4
.L_2:
        /*0010*/ 	.word	index@(gluon_wgmma)
        /*0014*/ 	.word	0x00000000


	//----- nvinfo : EIATTR_MIN_STACK_SIZE
	.align		4
.L_3:
        /*0018*/ 	.byte	0x04, 0x12
        /*001a*/ 	.short	(.L_5 - .L_4)
	.align		4
.L_4:
        /*001c*/ 	.word	index@(gluon_wgmma)
        /*0020*/ 	.word	0x00000000
.L_5:


//--------------------- .nv.compat                --------------------------
	.section	.nv.compat,"",@"SHT_CUDA_COMPAT_INFO"
	.align	4
        /*0000*/ 	.byte	0x02, 0x09, 0x01, 0x00, 0x02, 0x02, 0x04, 0x00, 0x02, 0x05, 0x05, 0x00, 0x03, 0x07, 0x01, 0x01
        /*0010*/ 	.byte	0x02, 0x03, 0x03, 0x00, 0x02, 0x06, 0x01, 0x00, 0x04, 0x0b, 0x08, 0x00, 0x00, 0x00, 0x00, 0x00
        /*0020*/ 	.byte	0x00, 0x00, 0x00, 0x00


//--------------------- .nv.info.gluon_wgmma      --------------------------
	.section	.nv.info.gluon_wgmma,"",@"SHT_CUDA_INFO"
	.sectionflags	@""
	.align	4


	//----- nvinfo : EIATTR_CUDA_API_VERSION
	.align		4
        /*0000*/ 	.byte	0x04, 0x37
        /*0002*/ 	.short	(.L_7 - .L_6)
.L_6:
        /*0004*/ 	.word	0x00000082


	//----- nvinfo : EIATTR_KPARAM_INFO
	.align		4
.L_7:
        /*0008*/ 	.byte	0x04, 0x17
        /*000a*/ 	.short	(.L_9 - .L_8)
.L_8:
        /*000c*/ 	.word	0x00000000
        /*0010*/ 	.short	0x000a
        /*0012*/ 	.short	0x0048
        /*0014*/ 	.byte	0x00, 0xf4, 0x21, 0x00


	//----- nvinfo : EIATTR_KPARAM_INFO
	.align		4
.L_9:
        /*0018*/ 	.byte	0x04, 0x17
        /*001a*/ 	.short	(.L_11 - .L_10)
.L_10:
        /*001c*/ 	.word	0x00000000
        /*0020*/ 	.short	0x0009
        /*0022*/ 	.short	0x0040
        /*0024*/ 	.byte	0x00, 0xf4, 0x21, 0x00


	//----- nvinfo : EIATTR_KPARAM_INFO
	.align		4
.L_11:
        /*0028*/ 	.byte	0x04, 0x17
        /*002a*/ 	.short	(.L_13 - .L_12)
.L_12:
        /*002c*/ 	.word	0x00000000
        /*0030*/ 	.short	0x0008
        /*0032*/ 	.short	0x0038
        /*0034*/ 	.byte	0x00, 0xf0, 0x21, 0x00


	//----- nvinfo : EIATTR_KPARAM_INFO
	.align		4
.L_13:
        /*0038*/ 	.byte	0x04, 0x17
        /*003a*/ 	.short	(.L_15 - .L_14)
.L_14:
        /*003c*/ 	.word	0x00000000
        /*0040*/ 	.short	0x0007
        /*0042*/ 	.short	0x0030
        /*0044*/ 	.byte	0x00, 0xf0, 0x21, 0x00


	//----- nvinfo : EIATTR_KPARAM_INFO
	.align		4
.L_15:
        /*0048*/ 	.byte	0x04, 0x17
        /*004a*/ 	.short	(.L_17 - .L_16)
.L_16:
        /*004c*/ 	.word	0x00000000
        /*0050*/ 	.short	0x0006
        /*0052*/ 	.short	0x0028
        /*0054*/ 	.byte	0x00, 0xf0, 0x21, 0x00


	//----- nvinfo : EIATTR_KPARAM_INFO
	.align		4
.L_17:
        /*0058*/ 	.byte	0x04, 0x17
        /*005a*/ 	.short	(.L_19 - .L_18)
.L_18:
        /*005c*/ 	.word	0x00000000
        /*0060*/ 	.short	0x0005
        /*0062*/ 	.short	0x0020
        /*0064*/ 	.byte	0x00, 0xf0, 0x11, 0x00


	//----- nvinfo : EIATTR_KPARAM_INFO
	.align		4
.L_19:
        /*0068*/ 	.byte	0x04, 0x17
        /*006a*/ 	.short	(.L_21 - .L_20)
.L_20:
        /*006c*/ 	.word	0x00000000
        /*0070*/ 	.short	0x0004
        /*0072*/ 	.short	0x001c
        /*0074*/ 	.byte	0x00, 0xf0, 0x11, 0x00


	//----- nvinfo : EIATTR_KPARAM_INFO
	.align		4
.L_21:
        /*0078*/ 	.byte	0x04, 0x17
        /*007a*/ 	.short	(.L_23 - .L_22)
.L_22:
        /*007c*/ 	.word	0x00000000
        /*0080*/ 	.short	0x0003
        /*0082*/ 	.short	0x0018
        /*0084*/ 	.byte	0x00, 0xf0, 0x11, 0x00


	//----- nvinfo : EIATTR_KPARAM_INFO
	.align		4
.L_23:
        /*0088*/ 	.byte	0x04, 0x17
        /*008a*/ 	.short	(.L_25 - .L_24)
.L_24:
        /*008c*/ 	.word	0x00000000
        /*0090*/ 	.short	0x0002
        /*0092*/ 	.short	0x0010
        /*0094*/ 	.byte	0x00, 0xf4, 0x21, 0x00


	//----- nvinfo : EIATTR_KPARAM_INFO
	.align		4
.L_25:
        /*0098*/ 	.byte	0x04, 0x17
        /*009a*/ 	.short	(.L_27 - .L_26)
.L_26:
        /*009c*/ 	.word	0x00000000
        /*00a0*/ 	.short	0x0001
        /*00a2*/ 	.short	0x0008
        /*00a4*/ 	.byte	0x00, 0xf4, 0x21, 0x00


	//----- nvinfo : EIATTR_KPARAM_INFO
	.align		4
.L_27:
        /*00a8*/ 	.byte	0x04, 0x17
        /*00aa*/ 	.short	(.L_29 - .L_28)
.L_28:
        /*00ac*/ 	.word	0x00000000
        /*00b0*/ 	.short	0x0000
        /*00b2*/ 	.short	0x0000
        /*00b4*/ 	.byte	0x00, 0xf4, 0x21, 0x00


	//----- nvinfo : EIATTR_SPARSE_MMA_MASK
	.align		4
.L_29:
        /*00b8*/ 	.byte	0x03, 0x50
        /*00ba*/ 	.short	0x0000


	//----- nvinfo : EIATTR_MAXREG_COUNT
	.align		4
        /*00bc*/ 	.byte	0x03, 0x1b
        /*00be*/ 	.short	0x00ff


	//----- nvinfo : EIATTR_NUM_BARRIERS
	.align		4
        /*00c0*/ 	.byte	0x02, 0x4c
        /*00c2*/ 	.byte	0x01
	.zero		1


	//----- nvinfo : EIATTR_MERCURY_ISA_VERSION
	.align		4
        /*00c4*/ 	.byte	0x03, 0x5f
        /*00c6*/ 	.short	0x0101


	//----- nvinfo : EIATTR_INT_WARP_WIDE_INSTR_OFFSETS
	.align		4
        /*00c8*/ 	.byte	0x04, 0x31
        /*00ca*/ 	.short	(.L_31 - .L_30)


	//   ....[0]....
.L_30:
        /*00cc*/ 	.word	0x00001300


	//   ....[1]....
        /*00d0*/ 	.word	0x00001320


	//   ....[2]....
        /*00d4*/ 	.word	0x00001330


	//   ....[3]....
        /*00d8*/ 	.word	0x00001410


	//   ....[4]....
        /*00dc*/ 	.word	0x00001d20


	//   ....[5]....
        /*00e0*/ 	.word	0x00001d30


	//----- nvinfo : EIATTR_COOP_GROUP_MASK_REGIDS
	.align		4
.L_31:
        /*00e4*/ 	.byte	0x04, 0x29
        /*00e6*/ 	.short	(.L_33 - .L_32)


	//   ....[0]....
.L_32:
        /*00e8*/ 	.word	0xffffffff


	//   ....[1]....
        /*00ec*/ 	.word	0xffffffff


	//   ....[2]....
        /*00f0*/ 	.word	0xffffffff


	//----- nvinfo : EIATTR_COOP_GROUP_INSTR_OFFSETS
	.align		4
.L_33:
        /*00f4*/ 	.byte	0x04, 0x28
        /*00f6*/ 	.short	(.L_35 - .L_34)


	//   ....[0]....
.L_34:
        /*00f8*/ 	.word	0x00000150


	//   ....[1]....
        /*00fc*/ 	.word	0x00000720


	//   ....[2]....
        /*0100*/ 	.word	0x00000cd0


	//----- nvinfo : EIATTR_MBARRIER_INSTR_OFFSETS
	.align		4
.L_35:
        /*0104*/ 	.byte	0x04, 0x39
        /*0106*/ 	.short	(.L_37 - .L_36)


	//   ....[0]....
.L_36:
        /*0108*/ 	.word	0x00001490
        /*010c*/ 	.word	0x000000ff
        /*0110*/ 	.word	0x0000f000
        /*0114*/ 	.short	0x0100
        /*0116*/ 	.byte	0x05
	.zero		1


	//   ....[1]....
        /*0118*/ 	.word	0x00001620
        /*011c*/ 	.word	0x000000ff
        /*0120*/ 	.word	0x0000f008
        /*0124*/ 	.short	0x0100
        /*0126*/ 	.byte	0x05
	.zero		1


	//   ....[2]....
        /*0128*/ 	.word	0x000017b0
        /*012c*/ 	.word	0x000000ff
        /*0130*/ 	.word	0x0000f010
        /*0134*/ 	.short	0x0100
        /*0136*/ 	.byte	0x05
	.zero		1


	//   ....[3]....
        /*0138*/ 	.word	0x00001e70
        /*013c*/ 	.word	0x000000ff
        /*0140*/ 	.word	0x0000f000
        /*0144*/ 	.short	0x010a
        /*0146*/ 	.byte	0x1f
	.zero		1


	//   ....[4]....
        /*0148*/ 	.word	0x00002150
        /*014c*/ 	.word	0x000000ff
        /*0150*/ 	.word	0x0000f000
        /*0154*/ 	.short	0x0108
        /*0156*/ 	.byte	0x05
	.zero		1


	//   ....[5]....
        /*0158*/ 	.word	0x00002250
        /*015c*/ 	.word	0x000000ff
        /*0160*/ 	.word	0x0000f008
        /*0164*/ 	.short	0x0108
        /*0166*/ 	.byte	0x05
	.zero		1


	//   ....[6]....
        /*0168*/ 	.word	0x00002340
        /*016c*/ 	.word	0x000000ff
        /*0170*/ 	.word	0x0000f010
        /*0174*/ 	.short	0x0108
        /*0176*/ 	.byte	0x05
	.zero		1


	//   ....[7]....
        /*0178*/ 	.word	0x00002720
        /*017c*/ 	.word	0x000000ff
        /*0180*/ 	.word	0x0000f000
        /*0184*/ 	.short	0x010a
        /*0186*/ 	.byte	0x1f
	.zero		1


	//----- nvinfo : EIATTR_NUM_MBARRIERS
	.align		4
.L_37:
        /*0188*/ 	.byte	0x03, 0x38
        /*018a*/ 	.short	0x0003


	//----- nvinfo : EIATTR_EXIT_INSTR_OFFSETS
	.align		4
        /*018c*/ 	.byte	0x04, 0x1c
        /*018e*/ 	.short	(.L_39 - .L_38)


	//   ....[0]....
.L_38:
        /*0190*/ 	.word	0x00002710


	//----- nvinfo : EIATTR_REQNTID
	.align		4
.L_39:
        /*0194*/ 	.byte	0x04, 0x10
        /*0196*/ 	.short	(.L_41 - .L_40)
.L_40:
        /*0198*/ 	.word	0x00000080
        /*019c*/ 	.word	0x00000001
        /*01a0*/ 	.word	0x00000001


	//----- nvinfo : EIATTR_CRS_STACK_SIZE
	.align		4
.L_41:
        /*01a4*/ 	.byte	0x04, 0x1e
        /*01a6*/ 	.short	(.L_43 - .L_42)
.L_42:
        /*01a8*/ 	.word	0x00000000


	//----- nvinfo : EIATTR_CBANK_PARAM_SIZE
	.align		4
.L_43:
        /*01ac*/ 	.byte	0x03, 0x19
        /*01ae*/ 	.short	0x0050


	//----- nvinfo : EIATTR_PARAM_CBANK
	.align		4
        /*01b0*/ 	.byte	0x04, 0x0a
        /*01b2*/ 	.short	(.L_45 - .L_44)
	.align		4
.L_44:
        /*01b4*/ 	.word	index@(.nv.constant0.gluon_wgmma)
        /*01b8*/ 	.short	0x0210
        /*01ba*/ 	.short	0x0050


	//----- nvinfo : EIATTR_SW_WAR
	.align		4
.L_45:
        /*01bc*/ 	.byte	0x04, 0x36
        /*01be*/ 	.short	(.L_47 - .L_46)
.L_46:
        /*01c0*/ 	.word	0x00000008
.L_47:


//--------------------- .nv.callgraph             --------------------------
	.section	.nv.callgraph,"",@"SHT_CUDA_CALLGRAPH"
	.align	4
	.sectionentsize	8
	.align		4
        /*0000*/ 	.word	0x00000000
	.align		4
        /*0004*/ 	.word	0xffffffff
	.align		4
        /*0008*/ 	.word	0x00000000
	.align		4
        /*000c*/ 	.word	0xfffffffe
	.align		4
        /*0010*/ 	.word	0x00000000
	.align		4
        /*0014*/ 	.word	0xfffffffd
	.align		4
        /*0018*/ 	.word	0x00000000
	.align		4
        /*001c*/ 	.word	0xfffffffc


//--------------------- .text.gluon_wgmma         --------------------------
	.section	.text.gluon_wgmma,"ax",@progbits
	.align	128
        .global         gluon_wgmma
        .type           gluon_wgmma,@function
        .size           gluon_wgmma,(.L_x_52 - gluon_wgmma)
        .other          gluon_wgmma,@"STO_CUDA_ENTRY STV_DEFAULT"
gluon_wgmma:
.text.gluon_wgmma:
[----:B------:R-:W-:Y:S01]  /*0000*/  LDC R1, c[0x0][0x28] ;  /* 0x00000a00ff017b82 */ /* 0x000fe20000000800 */
[----:B------:R-:W1:Y:S07]  /*0010*/  S2R R0, SR_TID.X ;  /* 0x0000000000007919 */ /* 0x000e6e0000002100 */
[----:B------:R-:W2:Y:S01]  /*0020*/  S2UR UR4, SR_CgaCtaId ;  /* 0x00000000000479c3 */ /* 0x000ea20000008800 */
[----:B------:R-:W-:Y:S01]  /*0030*/  UMOV UR5, 0x400 ;  /* 0x0000040000057882 */ /* 0x000fe20000000000 */
[----:B------:R-:W-:Y:S01]  /*0040*/  ULDC UR7, c[0x0][0xc] ;  /* 0x0000030000077ab9 */ /* 0x000fe20000000800 */
[----:B------:R-:W-:Y:S01]  /*0050*/  ULDC.64 UR24, c[0x0][0x250] ;  /* 0x0000940000187ab9 */ /* 0x000fe20000000a00 */
[----:B------:R-:W-:Y:S04]  /*0060*/  BSSY B0, `(.L_x_0) ;  /* 0x000001e000007945 */ /* 0x000fe80003800000 */
[----:B------:R-:W3:Y:S08]  /*0070*/  LDC R4, c[0x0][0x228] ;  /* 0x00008a00ff047b82 */ /* 0x000ef00000000800 */
[----:B------:R-:W4:Y:S08]  /*0080*/  LDC R14, c[0x0][0x230] ;  /* 0x00008c00ff0e7b82 */ /* 0x000f300000000800 */
[----:B------:R-:W-:Y:S01]  /*0090*/  S2UR UR29, SR_CTAID.Y ;  /* 0x00000000001d79c3 */ /* 0x000fe20000002600 */
[----:B--2---:R-:W-:-:S03]  /*00a0*/  ULEA UR5, UR4, UR5, 0x18 ;  /* 0x0000000504057291 */ /* 0x004fc6000f8ec03f */
[----:B------:R-:W-:Y:S01]  /*00b0*/  ULDC UR4, c[0x0][0x10] ;  /* 0x0000040000047ab9 */ /* 0x000fe20000000800 */
[----:B-1----:R-:W-:-:S03]  /*00c0*/  LOP3.LUT R6, R0, 0x7f, RZ, 0xc0, !PT ;  /* 0x0000007f00067812 */ /* 0x002fc600078ec0ff */
[----:B------:R-:W1:Y:S01]  /*00d0*/  S2UR UR6, SR_CTAID.Z ;  /* 0x00000000000679c3 */ /* 0x000e620000002700 */
[----:B---3--:R-:W-:Y:S01]  /*00e0*/  VIADD R4, R4, 0xffffffff ;  /* 0xffffffff04047836 */ /* 0x008fe20000000000 */
[C---:B------:R-:W-:Y:S02]  /*00f0*/  ISETP.GE.U32.AND P0, PT, R6.reuse, 0x20, PT ;  /* 0x000000200600780c */ /* 0x040fe40003f06070 */
[C---:B------:R-:W-:Y:S02]  /*0100*/  ISETP.NE.U32.AND P1, PT, R6.reuse, RZ, PT ;  /* 0x000000ff0600720c */ /* 0x040fe40003f25070 */
[----:B------:R-:W-:Y:S02]  /*0110*/  LEA R12, R6, UR5, 0x2 ;  /* 0x00000005060c7c11 */ /* 0x000fe4000f8e10ff */
[----:B------:R-:W2:Y:S01]  /*0120*/  S2UR UR30, SR_CTAID.X ;  /* 0x00000000001e79c3 */ /* 0x000ea20000002500 */
[----:B----4-:R-:W-:-:S06]  /*0130*/  VIADD R13, R14, 0xffffffff ;  /* 0xffffffff0e0d7836 */ /* 0x010fcc0000000000 */
[----:B------:R3:W-:Y:S01]  /*0140*/  @!P0 STS [R12], RZ ;  /* 0x000000ff0c008388 */ /* 0x0007e20000000800 */
[----:B------:R-:W-:-:S03]  /*0150*/  NOP ;  /* 0x0000000000007918 */ /* 0x000fc60000000000 */
[----:B------:R3:W-:Y:S01]  /*0160*/  @!P1 STS [UR5+0x24], R4 ;  /* 0x00002404ff009988 */ /* 0x0007e20008000805 */
[----:B-1----:R-:W-:-:S03]  /*0170*/  UIMAD UR4, UR6, UR4, UR29 ;  /* 0x00000004060472a4 */ /* 0x002fc6000f8e021d */
[----:B------:R3:W-:Y:S01]  /*0180*/  @!P1 STS [UR5+0x20], R13 ;  /* 0x0000200dff009988 */ /* 0x0007e20008000805 */
[----:B--2---:R-:W-:-:S04]  /*0190*/  UIMAD UR4, UR4, UR7, UR30 ;  /* 0x00000007040472a4 */ /* 0x004fc8000f8e021e */
[----:B------:R-:W-:-:S04]  /*01a0*/  UIMAD UR4, UR4, 0x180, URZ ;  /* 0x00000180040478a4 */ /* 0x000fc8000f8e023f */
[----:B------:R-:W-:-:S04]  /*01b0*/  UIADD3 UR20, UP0, UR4, UR24, URZ ;  /* 0x0000001804147290 */ /* 0x000fc8000ff1e03f */
[----:B------:R-:W-:Y:S01]  /*01c0*/  ULEA.HI.X.SX32 UR21, UR4, UR25, 0x1, UP0 ;  /* 0x0000001904157291 */ /* 0x000fe200080f0e3f */
[----:B---3--:R-:W-:Y:S11]  /*01d0*/  @P1 BRA `(.L_x_1) ;  /* 0x0000000000181947 */ /* 0x008ff60003800000 */
[----:B------:R-:W1:Y:S01]  /*01e0*/  LDS R2, [UR5+0x8] ;  /* 0x00000805ff027984 */ /* 0x000e620008000800 */
[----:B------:R-:W2:Y:S01]  /*01f0*/  LDC.64 R8, c[0x0][0x210] ;  /* 0x00008400ff087b82 */ /* 0x000ea20000000a00 */
[----:B------:R-:W-:Y:S02]  /*0200*/  IMAD.MOV.U32 R3, RZ, RZ, 0x70 ;  /* 0x00000070ff037424 */ /* 0x000fe400078e00ff */
[----:B--2---:R2:W-:Y:S03]  /*0210*/  STS.64 [UR5], R8 ;  /* 0x00000008ff007988 */ /* 0x0045e60008000a05 */
[----:B-1----:R-:W-:-:S05]  /*0220*/  LOP3.LUT R2, R2, 0x10, R3, 0xd8, !PT ;  /* 0x0000001002027812 */ /* 0x002fca00078ed803 */
[----:B------:R2:W-:Y:S02]  /*0230*/  STS [UR5+0x8], R2 ;  /* 0x00000802ff007988 */ /* 0x0005e40008000805 */
.L_x_1:
[----:B------:R-:W-:Y:S05]  /*0240*/  BSYNC B0 ;  /* 0x0000000000007941 */ /* 0x000fea0003800000 */
.L_x_0:
[----:B------:R-:W-:Y:S04]  /*0250*/  BSSY B0, `(.L_x_2) ;  /* 0x000000a000007945 */ /* 0x000fe80003800000 */
[----:B------:R-:W-:Y:S05]  /*0260*/  @P1 BRA `(.L_x_3) ;  /* 0x0000000000201947 */ /* 0x000fea0003800000 */
[----:B--2---:R-:W1:Y:S01]  /*0270*/  LDS R2, [UR5+0x34] ;  /* 0x00003405ff027984 */ /* 0x004e620008000800 */
[----:B------:R-:W-:Y:S02]  /*0280*/  IMAD.MOV.U32 R3, RZ, RZ, 0x1f000000 ;  /* 0x1f000000ff037424 */ /* 0x000fe400078e00ff */
[----:B------:R-:W-:Y:S01]  /*0290*/  @!P1 IMAD.MOV.U32 R5, RZ, RZ, 0x3f ;  /* 0x0000003fff059424 */ /* 0x000fe200078e00ff */
[----:B------:R-:W2:Y:S02]  /*02a0*/  @!P1 LDS R8, [UR5+0x38] ;  /* 0x00003805ff089984 */ /* 0x000ea40008000800 */
[----:B-1----:R-:W-:Y:S02]  /*02b0*/  LOP3.LUT R2, R2, 0xff000000, R3, 0xb8, !PT ;  /* 0xff00000002027812 */ /* 0x002fe400078eb803 */
[----:B--2---:R-:W-:-:S03]  /*02c0*/  @!P1 LOP3.LUT R3, R8, 0xff, R5, 0xb8, !PT ;  /* 0x000000ff08039812 */ /* 0x004fc600078eb805 */
[----:B------:R1:W-:Y:S04]  /*02d0*/  STS [UR5+0x34], R2 ;  /* 0x00003402ff007988 */ /* 0x0003e80008000805 */
[----:B------:R1:W-:Y:S02]  /*02e0*/  @!P1 STS [UR5+0x38], R3 ;  /* 0x00003803ff009988 */ /* 0x0003e40008000805 */
.L_x_3:
[----:B------:R-:W-:Y:S05]  /*02f0*/  BSYNC B0 ;  /* 0x0000000000007941 */ /* 0x000fea0003800000 */
.L_x_2:
[----:B------:R-:W-:Y:S04]  /*0300*/  BSSY B0, `(.L_x_4) ;  /* 0x000000e000007945 */ /* 0x000fe80003800000 */
[----:B------:R-:W-:Y:S05]  /*0310*/  @P1 BRA `(.L_x_5) ;  /* 0x0000000000301947 */ /* 0x000fea0003800000 */
[----:B-1----:R-:W1:Y:S01]  /*0320*/  LDS R3, [UR5+0x34] ;  /* 0x00003405ff037984 */ /* 0x002e620008000800 */
[----:B------:R-:W3:Y:S03]  /*0330*/  LDC.64 R10, c[0x0][0x238] ;  /* 0x00008e00ff0a7b82 */ /* 0x000ee60000000a00 */
[----:B--2---:R-:W2:Y:S01]  /*0340*/  LDS R2, [UR5+0x1c] ;  /* 0x00001c05ff027984 */ /* 0x004ea20008000800 */
[C---:B---3--:R-:W-:Y:S01]  /*0350*/  SHF.L.U64.HI R8, R10.reuse, 0x1, R11 ;  /* 0x000000010a087819 */ /* 0x048fe2000001020b */
[----:B------:R-:W-:-:S03]  /*0360*/  IMAD.SHL.U32 R5, R10, 0x2, RZ ;  /* 0x000000020a057824 */ /* 0x000fc600078e00ff */
[--C-:B------:R-:W-:Y:S02]  /*0370*/  SHF.R.U32.HI R7, RZ, 0x4, R8.reuse ;  /* 0x00000004ff077819 */ /* 0x100fe40000011608 */
[----:B------:R-:W-:-:S05]  /*0380*/  SHF.R.U64 R5, R5, 0x4, R8 ;  /* 0x0000000405057819 */ /* 0x000fca0000001208 */
[----:B------:R3:W-:Y:S01]  /*0390*/  STS [UR5+0xc], R5 ;  /* 0x00000c05ff007988 */ /* 0x0007e20008000805 */
[----:B-1----:R-:W-:Y:S02]  /*03a0*/  LOP3.LUT R3, R3, 0x7, RZ, 0xb8, !PT ;  /* 0x0000000703037812 */ /* 0x002fe400078eb8ff */
[----:B--2---:R-:W-:-:S03]  /*03b0*/  LOP3.LUT R2, R2, 0xf, R7, 0xb8, !PT ;  /* 0x0000000f02027812 */ /* 0x004fc600078eb807 */
[----:B------:R3:W-:Y:S04]  /*03c0*/  STS [UR5+0x34], R3 ;  /* 0x00003403ff007988 */ /* 0x0007e80008000805 */
[----:B------:R3:W-:Y:S02]  /*03d0*/  STS [UR5+0x1c], R2 ;  /* 0x00001c02ff007988 */ /* 0x0007e40008000805 */
.L_x_5:
[----:B------:R-:W-:Y:S05]  /*03e0*/  BSYNC B0 ;  /* 0x0000000000007941 */ /* 0x000fea0003800000 */
.L_x_4:
[----:B------:R-:W-:Y:S04]  /*03f0*/  BSSY B1, `(.L_x_6) ;  /* 0x000001b000017945 */ /* 0x000fe80003800000 */
[----:B------:R-:W-:Y:S01]  /*0400*/  BSSY B0, `(.L_x_7) ;  /* 0x0000016000007945 */ /* 0x000fe20003800000 */
[----:B------:R-:W-:-:S03]  /*0410*/  IMAD.MOV.U32 R7, RZ, RZ, RZ ;  /* 0x000000ffff077224 */ /* 0x000fc600078e00ff */
[----:B------:R-:W-:Y:S05]  /*0420*/  @P1 BRA `(.L_x_8) ;  /* 0x0000000000201947 */ /* 0x000fea0003800000 */
[----:B-123--:R-:W1:Y:S02]  /*0430*/  LDS R2, [UR5+0x34] ;  /* 0x00003405ff027984 */ /* 0x00ee640008000800 */
[----:B-1----:R-:W-:-:S05]  /*0440*/  LOP3.LUT R2, R2, 0x38, RZ, 0xb8, !PT ;  /* 0x0000003802027812 */ /* 0x002fca00078eb8ff */
[----:B------:R1:W-:Y:S01]  /*0450*/  STS [UR5+0x34], R2 ;  /* 0x00003402ff007988 */ /* 0x0003e20008000805 */
[----:B------:R-:W-:Y:S05]  /*0460*/  @P1 BRA `(.L_x_9) ;  /* 0x0000000000201947 */ /* 0x000fea0003800000 */
[----:B-1----:R-:W1:Y:S01]  /*0470*/  LDS R2, [UR5+0x8] ;  /* 0x00000805ff027984 */ /* 0x002e620008000800 */
[----:B------:R-:W-:-:S05]  /*0480*/  IMAD.MOV.U32 R3, RZ, RZ, 0x780 ;  /* 0x00000780ff037424 */ /* 0x000fca00078e00ff */
[----:B-1----:R-:W-:-:S05]  /*0490*/  LOP3.LUT R2, R2, 0x300, R3, 0xd8, !PT ;  /* 0x0000030002027812 */ /* 0x002fca00078ed803 */
[----:B------:R4:W-:Y:S02]  /*04a0*/  STS [UR5+0x8], R2 ;  /* 0x00000802ff007988 */ /* 0x0009e40008000805 */
.L_x_8:
[----:B------:R-:W-:Y:S05]  /*04b0*/  @P1 BRA `(.L_x_10) ;  /* 0x0000000000281947 */ /* 0x000fea0003800000 */
[----:B-1234-:R-:W1:Y:S02]  /*04c0*/  LDS R2, [UR5+0x8] ;  /* 0x00000805ff027984 */ /* 0x01ee640008000800 */
[----:B-1----:R-:W-:-:S05]  /*04d0*/  LOP3.LUT R2, R2, 0x1800, RZ, 0xb8, !PT ;  /* 0x0000180002027812 */ /* 0x002fca00078eb8ff */
[----:B------:R2:W-:Y:S02]  /*04e0*/  STS [UR5+0x8], R2 ;  /* 0x00000802ff007988 */ /* 0x0005e40008000805 */
.L_x_9:
[----:B------:R-:W-:Y:S05]  /*04f0*/  @P1 BREAK B0 ;  /* 0x0000000000001942 */ /* 0x000fea0003800000 */
[----:B------:R-:W-:Y:S05]  /*0500*/  @P1 BRA `(.L_x_11) ;  /* 0x0000000000241947 */ /* 0x000fea0003800000 */
[----:B------:R-:W3:Y:S01]  /*0510*/  LDS R3, [UR5+0x8] ;  /* 0x00000805ff037984 */ /* 0x000ee20008000800 */
[----:B-12---:R-:W-:-:S05]  /*0520*/  IMAD.MOV.U32 R2, RZ, RZ, 0x6000 ;  /* 0x00006000ff027424 */ /* 0x006fca00078e00ff */
[----:B---3--:R-:W-:-:S04]  /*0530*/  LOP3.LUT R2, R3, 0x4000, R2, 0xd8, !PT ;  /* 0x0000400003027812 */ /* 0x008fc800078ed802 */
[----:B------:R-:W-:-:S05]  /*0540*/  LOP3.LUT R2, R2, 0x400000, RZ, 0xb8, !PT ;  /* 0x0040000002027812 */ /* 0x000fca00078eb8ff */
[----:B------:R5:W-:Y:S02]  /*0550*/  STS [UR5+0x8], R2 ;  /* 0x00000802ff007988 */ /* 0x000be40008000805 */
.L_x_10:
[----:B------:R-:W-:Y:S05]  /*0560*/  BSYNC B0 ;  /* 0x0000000000007941 */ /* 0x000fea0003800000 */
.L_x_7:
[----:B-12345:R-:W1:Y:S02]  /*0570*/  @!P1 LDS R2, [UR5+0x8] ;  /* 0x00000805ff029984 */ /* 0x03ee640008000800 */
[----:B-1----:R-:W-:-:S05]  /*0580*/  @!P1 LOP3.LUT R2, R2, 0x8000, RZ, 0xb8, !PT ;  /* 0x0000800002029812 */ /* 0x002fca00078eb8ff */
[----:B------:R3:W-:Y:S02]  /*0590*/  @!P1 STS [UR5+0x8], R2 ;  /* 0x00000802ff009988 */ /* 0x0007e40008000805 */
.L_x_11:
[----:B------:R-:W-:Y:S05]  /*05a0*/  BSYNC B1 ;  /* 0x0000000000017941 */ /* 0x000fea0003800000 */
.L_x_6:
[----:B------:R-:W-:Y:S05]  /*05b0*/  WARPSYNC.ALL ;  /* 0x0000000000007948 */ /* 0x000fea0003800000 */
[----:B------:R-:W4:Y:S02]  /*05c0*/  LDC R5, c[0x0][0x22c] ;  /* 0x00008b00ff057b82 */ /* 0x000f240000000800 */
[----:B----4-:R-:W-:Y:S01]  /*05d0*/  VIADD R5, R5, 0xffffffff ;  /* 0xffffffff05057836 */ /* 0x010fe20000000000 */
[----:B------:R-:W-:Y:S06]  /*05e0*/  @P0 BRA `(.L_x_12) ;  /* 0x0000000000280947 */ /* 0x000fec0003800000 */
[----:B-123--:R-:W1:Y:S01]  /*05f0*/  S2R R2, SR_LANEID ;  /* 0x0000000000027919 */ /* 0x00ee620000000000 */
[----:B------:R-:W-:Y:S05]  /*0600*/  WARPSYNC.ALL ;  /* 0x0000000000007948 */ /* 0x000fea0003800000 */
[----:B-1----:R-:W-:-:S05]  /*0610*/  IMAD.SHL.U32 R8, R2, 0x4, RZ ;  /* 0x0000000402087824 */ /* 0x002fca00078e00ff */
[----:B------:R-:W1:Y:S01]  /*0620*/  LDS R9, [R8+UR5] ;  /* 0x0000000508097984 */ /* 0x000e620008000800 */
[----:B------:R-:W-:-:S05]  /*0630*/  IADD3 R2, P2, R8, UR20, RZ ;  /* 0x0000001408027c10 */ /* 0x000fca000ff5e0ff */
[----:B------:R-:W-:-:S05]  /*0640*/  IMAD.X R3, RZ, RZ, UR21, P2 ;  /* 0x00000015ff037e24 */ /* 0x000fca00090e06ff */
[----:B-1----:R4:W5:Y:S01]  /*0650*/  ATOMG.E.EXCH.STRONG.GPU PT, RZ, [R2], R9 ;  /* 0x0000000902ff73a8 */ /* 0x00296200041ee100 */
[----:B------:R-:W-:-:S04]  /*0660*/  DEPBAR {5,4,3,2,1,0} ;  /* 0x0000003f0000791a */ /* 0x000fc80000000000 */
[----:B------:R4:W-:Y:S01]  /*0670*/  UTMACCTL.IV [UR20] ;  /* 0x00000000140079b9 */ /* 0x0009e20008000000 */
[----:B------:R-:W-:Y:S01]  /*0680*/  NOP ;  /* 0x0000000000007918 */ /* 0x000fe20000000000 */
.L_x_12:
[----:B------:R-:W-:Y:S05]  /*0690*/  @P0 BRA `(.L_x_13) ;  /* 0x00000000000c0947 */ /* 0x000fea0003800000 */
[----:B------:R0:W-:Y:S01]  /*06a0*/  UTMACMDFLUSH ;  /* 0x00000000000079b7 */ /* 0x0001e20000000000 */
[----:B------:R-:W-:Y:S05]  /*06b0*/  @P0 BRA `(.L_x_13) ;  /* 0x0000000000040947 */ /* 0x000fea0003800000 */
[----:B------:R-:W-:-:S04]  /*06c0*/  DEPBAR.LE SB0, 0x0 ;  /* 0x000080000000791a */ /* 0x000fc80000000000 */
.L_x_13:
[----:B------:R-:W-:Y:S05]  /*06d0*/  WARPSYNC.ALL ;  /* 0x0000000000007948 */ /* 0x000fea0003800000 */
[----:B-----5:R-:W-:Y:S06]  /*06e0*/  BAR.SYNC.DEFER_BLOCKING 0x0 ;  /* 0x0000000000007b1d */ /* 0x020fec0000010000 */
[----:B------:R-:W-:Y:S02]  /*06f0*/  BSSY B1, `(.L_x_14) ;  /* 0x000000b000017945 */ /* 0x000fe40003800000 */
[----:B------:R-:W-:Y:S06]  /*0700*/  BAR.SYNC.DEFER_BLOCKING 0x0 ;  /* 0x0000000000007b1d */ /* 0x000fec0000010000 */
[----:B------:R5:W-:Y:S01]  /*0710*/  @!P0 STS [R12], RZ ;  /* 0x000000ff0c008388 */ /* 0x000be20000000800 */
[----:B------:R-:W-:Y:S01]  /*0720*/  NOP ;  /* 0x0000000000007918 */ /* 0x000fe20000000000 */
[----:B------:R-:W-:Y:S05]  /*0730*/  @P1 BRA `(.L_x_15) ;  /* 0x0000000000181947 */ /* 0x000fea0003800000 */
[----:B-1234-:R-:W1:Y:S01]  /*0740*/  LDS R2, [UR5+0x8] ;  /* 0x00000805ff027984 */ /* 0x01ee620008000800 */
[----:B------:R-:W2:Y:S01]  /*0750*/  LDC.64 R8, c[0x0][0x218] ;  /* 0x00008600ff087b82 */ /* 0x000ea20000000a00 */
[----:B------:R-:W-:Y:S02]  /*0760*/  IMAD.MOV.U32 R3, RZ, RZ, 0x70 ;  /* 0x00000070ff037424 */ /* 0x000fe400078e00ff */
[----:B--2---:R2:W-:Y:S03]  /*0770*/  STS.64 [UR5], R8 ;  /* 0x00000008ff007988 */ /* 0x0045e60008000a05 */
[----:B-1----:R-:W-:-:S05]  /*0780*/  LOP3.LUT R2, R2, 0x10, R3, 0xd8, !PT ;  /* 0x0000001002027812 */ /* 0x002fca00078ed803 */
[----:B------:R2:W-:Y:S02]  /*0790*/  STS [UR5+0x8], R2 ;  /* 0x00000802ff007988 */ /* 0x0005e40008000805 */
.L_x_15:
[----:B----4-:R-:W-:Y:S05]  /*07a0*/  BSYNC B1 ;  /* 0x0000000000017941 */ /* 0x010fea0003800000 */
.L_x_14:
[----:B------:R-:W-:Y:S04]  /*07b0*/  BSSY B1, `(.L_x_16) ;  /* 0x000000a000017945 */ /* 0x000fe80003800000 */
[----:B------:R-:W-:Y:S05]  /*07c0*/  @P1 BRA `(.L_x_17) ;  /* 0x0000000000201947 */ /* 0x000fea0003800000 */
[----:B-123--:R-:W1:Y:S01]  /*07d0*/  LDS R2, [UR5+0x34] ;  /* 0x00003405ff027984 */ /* 0x00ee620008000800 */
[----:B------:R-:W-:Y:S02]  /*07e0*/  IMAD.MOV.U32 R3, RZ, RZ, 0x3f000000 ;  /* 0x3f000000ff037424 */ /* 0x000fe400078e00ff */
[----:B------:R-:W-:Y:S01]  /*07f0*/  @!P1 IMAD.MOV.U32 R8, RZ, RZ, 0x1f ;  /* 0x0000001fff089424 */ /* 0x000fe200078e00ff */
[----:B------:R-:W2:Y:S02]  /*0800*/  @!P1 LDS R9, [UR5+0x38] ;  /* 0x00003805ff099984 */ /* 0x000ea40008000800 */
[----:B-1----:R-:W-:Y:S02]  /*0810*/  LOP3.LUT R2, R2, 0xff000000, R3, 0xb8, !PT ;  /* 0xff00000002027812 */ /* 0x002fe400078eb803 */
[----:B--2---:R-:W-:-:S03]  /*0820*/  @!P1 LOP3.LUT R3, R9, 0xff, R8, 0xb8, !PT ;  /* 0x000000ff09039812 */ /* 0x004fc600078eb808 */
[----:B------:R4:W-:Y:S04]  /*0830*/  STS [UR5+0x34], R2 ;  /* 0x00003402ff007988 */ /* 0x0009e80008000805 */
[----:B------:R4:W-:Y:S02]  /*0840*/  @!P1 STS [UR5+0x38], R3 ;  /* 0x00003803ff009988 */ /* 0x0009e40008000805 */
.L_x_17:
[----:B------:R-:W-:Y:S05]  /*0850*/  BSYNC B1 ;  /* 0x0000000000017941 */ /* 0x000fea0003800000 */
.L_x_16:
[----:B------:R-:W-:Y:S04]  /*0860*/  BSSY B1, `(.L_x_18) ;  /* 0x0000004000017945 */ /* 0x000fe80003800000 */
[----:B------:R-:W-:Y:S05]  /*0870*/  @P1 BRA `(.L_x_19) ;  /* 0x0000000000081947 */ /* 0x000fea0003800000 */
[----:B------:R1:W-:Y:S04]  /*0880*/  STS [UR5+0x24], R13 ;  /* 0x0000240dff007988 */ /* 0x0003e80008000805 */
[----:B------:R1:W-:Y:S02]  /*0890*/  STS [UR5+0x20], R5 ;  /* 0x00002005ff007988 */ /* 0x0003e40008000805 */
.L_x_19:
[----:B------:R-:W-:Y:S05]  /*08a0*/  BSYNC B1 ;  /* 0x0000000000017941 */ /* 0x000fea0003800000 */
.L_x_18:
[----:B------:R-:W-:Y:S04]  /*08b0*/  BSSY B1, `(.L_x_20) ;  /* 0x000000e000017945 */ /* 0x000fe80003800000 */
[----:B------:R-:W-:Y:S05]  /*08c0*/  @P1 BRA `(.L_x_21) ;  /* 0x0000000000301947 */ /* 0x000fea0003800000 */
[----:B----4-:R-:W4:Y:S01]  /*08d0*/  LDS R3, [UR5+0x34] ;  /* 0x00003405ff037984 */ /* 0x010f220008000800 */
[----:B--2---:R-:W2:Y:S03]  /*08e0*/  LDC.64 R8, c[0x0][0x240] ;  /* 0x00009000ff087b82 */ /* 0x004ea60000000a00 */
[----:B-1-3--:R-:W1:Y:S01]  /*08f0*/  LDS R2, [UR5+0x1c] ;  /* 0x00001c05ff027984 */ /* 0x00ae620008000800 */
[C---:B--2---:R-:W-:Y:S01]  /*0900*/  SHF.L.U64.HI R9, R8.reuse, 0x1, R9 ;  /* 0x0000000108097819 */ /* 0x044fe20000010209 */
[----:B------:R-:W-:-:S03]  /*0910*/  IMAD.SHL.U32 R8, R8, 0x2, RZ ;  /* 0x0000000208087824 */ /* 0x000fc600078e00ff */
[--C-:B------:R-:W-:Y:S02]  /*0920*/  SHF.R.U32.HI R11, RZ, 0x4, R9.reuse ;  /* 0x00000004ff0b7819 */ /* 0x100fe40000011609 */
[----:B------:R-:W-:-:S05]  /*0930*/  SHF.R.U64 R8, R8, 0x4, R9 ;  /* 0x0000000408087819 */ /* 0x000fca0000001209 */
[----:B------:R2:W-:Y:S01]  /*0940*/  STS [UR5+0xc], R8 ;  /* 0x00000c08ff007988 */ /* 0x0005e20008000805 */
[----:B----4-:R-:W-:Y:S02]  /*0950*/  LOP3.LUT R3, R3, 0x7, RZ, 0xb8, !PT ;  /* 0x0000000703037812 */ /* 0x010fe400078eb8ff */
[----:B-1----:R-:W-:-:S03]  /*0960*/  LOP3.LUT R2, R2, 0xf, R11, 0xb8, !PT ;  /* 0x0000000f02027812 */ /* 0x002fc600078eb80b */
[----:B------:R2:W-:Y:S04]  /*0970*/  STS [UR5+0x34], R3 ;  /* 0x00003403ff007988 */ /* 0x0005e80008000805 */
[----:B------:R2:W-:Y:S02]  /*0980*/  STS [UR5+0x1c], R2 ;  /* 0x00001c02ff007988 */ /* 0x0005e40008000805 */
.L_x_21:
[----:B------:R-:W-:Y:S05]  /*0990*/  BSYNC B1 ;  /* 0x0000000000017941 */ /* 0x000fea0003800000 */
.L_x_20:
[----:B------:R-:W-:Y:S04]  /*09a0*/  BSSY B2, `(.L_x_22) ;  /* 0x000001a000027945 */ /* 0x000fe80003800000 */
[----:B------:R-:W-:Y:S04]  /*09b0*/  BSSY B1, `(.L_x_23) ;  /* 0x0000015000017945 */ /* 0x000fe80003800000 */
[----:B------:R-:W-:Y:S05]  /*09c0*/  @P1 BRA `(.L_x_24) ;  /* 0x0000000000201947 */ /* 0x000fea0003800000 */
[----:B-1234-:R-:W1:Y:S02]  /*09d0*/  LDS R2, [UR5+0x34] ;  /* 0x00003405ff027984 */ /* 0x01ee640008000800 */
[----:B-1----:R-:W-:-:S05]  /*09e0*/  LOP3.LUT R2, R2, 0x38, RZ, 0xb8, !PT ;  /* 0x0000003802027812 */ /* 0x002fca00078eb8ff */
[----:B------:R1:W-:Y:S01]  /*09f0*/  STS [UR5+0x34], R2 ;  /* 0x00003402ff007988 */ /* 0x0003e20008000805 */
[----:B------:R-:W-:Y:S05]  /*0a00*/  @P1 BRA `(.L_x_25) ;  /* 0x0000000000201947 */ /* 0x000fea0003800000 */
[----:B-1----:R-:W1:Y:S01]  /*0a10*/  LDS R2, [UR5+0x8] ;  /* 0x00000805ff027984 */ /* 0x002e620008000800 */
[----:B------:R-:W-:-:S05]  /*0a20*/  IMAD.MOV.U32 R3, RZ, RZ, 0x780 ;  /* 0x00000780ff037424 */ /* 0x000fca00078e00ff */
[----:B-1----:R-:W-:-:S05]  /*0a30*/  LOP3.LUT R2, R2, 0x300, R3, 0xd8, !PT ;  /* 0x0000030002027812 */ /* 0x002fca00078ed803 */
[----:B------:R1:W-:Y:S02]  /*0a40*/  STS [UR5+0x8], R2 ;  /* 0x00000802ff007988 */ /* 0x0003e40008000805 */
.L_x_24:
[----:B------:R-:W-:Y:S05]  /*0a50*/  @P1 BRA `(.L_x_26) ;  /* 0x0000000000281947 */ /* 0x000fea0003800000 */
[----:B-1234-:R-:W1:Y:S02]  /*0a60*/  LDS R2, [UR5+0x8] ;  /* 0x00000805ff027984 */ /* 0x01ee640008000800 */
[----:B-1----:R-:W-:-:S05]  /*0a70*/  LOP3.LUT R2, R2, 0x1800, RZ, 0xb8, !PT ;  /* 0x0000180002027812 */ /* 0x002fca00078eb8ff */
[----:B------:R2:W-:Y:S02]  /*0a80*/  STS [UR5+0x8], R2 ;  /* 0x00000802ff007988 */ /* 0x0005e40008000805 */
.L_x_25:
[----:B------:R-:W-:Y:S05]  /*0a90*/  @P1 BREAK B1 ;  /* 0x0000000000011942 */ /* 0x000fea0003800000 */
[----:B------:R-:W-:Y:S05]  /*0aa0*/  @P1 BRA `(.L_x_27) ;  /* 0x0000000000241947 */ /* 0x000fea0003800000 */
[----:B-12---:R-:W1:Y:S01]  /*0ab0*/  LDS R2, [UR5+0x8] ;  /* 0x00000805ff027984 */ /* 0x006e620008000800 */
[----:B------:R-:W-:-:S05]  /*0ac0*/  IMAD.MOV.U32 R3, RZ, RZ, 0x6000 ;  /* 0x00006000ff037424 */ /* 0x000fca00078e00ff */
[----:B-1----:R-:W-:-:S04]  /*0ad0*/  LOP3.LUT R2, R2, 0x6000, R3, 0xd8, !PT ;  /* 0x0000600002027812 */ /* 0x002fc800078ed803 */
[----:B------:R-:W-:-:S05]  /*0ae0*/  LOP3.LUT R2, R2, 0x400000, RZ, 0xb8, !PT ;  /* 0x0040000002027812 */ /* 0x000fca00078eb8ff */
[----:B------:R1:W-:Y:S02]  /*0af0*/  STS [UR5+0x8], R2 ;  /* 0x00000802ff007988 */ /* 0x0003e40008000805 */
.L_x_26:
[----:B------:R-:W-:Y:S05]  /*0b00*/  BSYNC B1 ;  /* 0x0000000000017941 */ /* 0x000fea0003800000 */
.L_x_23:
[----:B-1234-:R-:W1:Y:S02]  /*0b10*/  @!P1 LDS R2, [UR5+0x8] ;  /* 0x00000805ff029984 */ /* 0x01ee640008000800 */
[----:B-1----:R-:W-:-:S05]  /*0b20*/  @!P1 LOP3.LUT R2, R2, 0x8000, RZ, 0xb8, !PT ;  /* 0x0000800002029812 */ /* 0x002fca00078eb8ff */
[----:B------:R3:W-:Y:S02]  /*0b30*/  @!P1 STS [UR5+0x8], R2 ;  /* 0x00000802ff009988 */ /* 0x0007e40008000805 */
.L_x_27:
[----:B------:R-:W-:Y:S05]  /*0b40*/  BSYNC B2 ;  /* 0x0000000000027941 */ /* 0x000fea0003800000 */
.L_x_22:
[----:B------:R-:W-:Y:S05]  /*0b50*/  WARPSYNC.ALL ;  /* 0x0000000000007948 */ /* 0x000fea0003800000 */
[----:B------:R-:W-:-:S04]  /*0b60*/  UIADD3 UR23, UR4, 0x80, URZ ;  /* 0x0000008004177890 */ /* 0x000fc8000fffe03f */
[----:B------:R-:W-:-:S04]  /*0b70*/  UIADD3 UR22, UP0, UR23, UR24, URZ ;  /* 0x0000001817167290 */ /* 0x000fc8000ff1e03f */
[----:B------:R-:W-:Y:S01]  /*0b80*/  ULEA.HI.X.SX32 UR23, UR23, UR25, 0x1, UP0 ;  /* 0x0000001917177291 */ /* 0x000fe200080f0e3f */
[----:B------:R-:W-:Y:S11]  /*0b90*/  @P0 BRA `(.L_x_28) ;  /* 0x0000000000280947 */ /* 0x000ff60003800000 */
[----:B-123--:R-:W1:Y:S01]  /*0ba0*/  S2R R2, SR_LANEID ;  /* 0x0000000000027919 */ /* 0x00ee620000000000 */
[----:B------:R-:W-:Y:S05]  /*0bb0*/  WARPSYNC.ALL ;  /* 0x0000000000007948 */ /* 0x000fea0003800000 */
[----:B-1----:R-:W-:-:S05]  /*0bc0*/  IMAD.SHL.U32 R8, R2, 0x4, RZ ;  /* 0x0000000402087824 */ /* 0x002fca00078e00ff */
[----:B------:R-:W1:Y:S01]  /*0bd0*/  LDS R9, [R8+UR5] ;  /* 0x0000000508097984 */ /* 0x000e620008000800 */
[----:B------:R-:W-:-:S05]  /*0be0*/  IADD3 R2, P2, R8, UR22, RZ ;  /* 0x0000001608027c10 */ /* 0x000fca000ff5e0ff */
[----:B------:R-:W-:-:S05]  /*0bf0*/  IMAD.X R3, RZ, RZ, UR23, P2 ;  /* 0x00000017ff037e24 */ /* 0x000fca00090e06ff */
[----:B-1----:R4:W2:Y:S01]  /*0c00*/  ATOMG.E.EXCH.STRONG.GPU PT, RZ, [R2], R9 ;  /* 0x0000000902ff73a8 */ /* 0x0028a200041ee100 */
[----:B------:R-:W-:-:S04]  /*0c10*/  DEPBAR {5,4,3,2,1,0} ;  /* 0x0000003f0000791a */ /* 0x000fc80000000000 */
[----:B------:R4:W-:Y:S01]  /*0c20*/  UTMACCTL.IV [UR22] ;  /* 0x00000000160079b9 */ /* 0x0009e20008000000 */
[----:B------:R-:W-:Y:S01]  /*0c30*/  NOP ;  /* 0x0000000000007918 */ /* 0x000fe20000000000 */
.L_x_28:
[----:B------:R-:W-:Y:S05]  /*0c40*/  @P0 BRA `(.L_x_29) ;  /* 0x00000000000c0947 */ /* 0x000fea0003800000 */
[----:B------:R0:W-:Y:S01]  /*0c50*/  UTMACMDFLUSH ;  /* 0x00000000000079b7 */ /* 0x0001e20000000000 */
[----:B------:R-:W-:Y:S05]  /*0c60*/  @P0 BRA `(.L_x_29) ;  /* 0x0000000000040947 */ /* 0x000fea0003800000 */
[----:B------:R-:W-:-:S04]  /*0c70*/  DEPBAR.LE SB0, 0x0 ;  /* 0x000080000000791a */ /* 0x000fc80000000000 */
.L_x_29:
[----:B------:R-:W-:Y:S05]  /*0c80*/  WARPSYNC.ALL ;  /* 0x0000000000007948 */ /* 0x000fea0003800000 */
[----:B--2---:R-:W-:Y:S06]  /*0c90*/  BAR.SYNC.DEFER_BLOCKING 0x0 ;  /* 0x0000000000007b1d */ /* 0x004fec0000010000 */
[----:B------:R-:W-:Y:S02]  /*0ca0*/  BSSY B2, `(.L_x_30) ;  /* 0x000000b000027945 */ /* 0x000fe40003800000 */
[----:B------:R-:W-:Y:S06]  /*0cb0*/  BAR.SYNC.DEFER_BLOCKING 0x0 ;  /* 0x0000000000007b1d */ /* 0x000fec0000010000 */
[----:B------:R2:W-:Y:S01]  /*0cc0*/  @!P0 STS [R12], RZ ;  /* 0x000000ff0c008388 */ /* 0x0005e20000000800 */
[----:B------:R-:W-:Y:S01]  /*0cd0*/  NOP ;  /* 0x0000000000007918 */ /* 0x000fe20000000000 */
[----:B------:R-:W-:Y:S05]  /*0ce0*/  @P1 BRA `(.L_x_31) ;  /* 0x0000000000181947 */ /* 0x000fea0003800000 */
[----:B-1-34-:R-:W1:Y:S01]  /*0cf0*/  LDS R2, [UR5+0x8] ;  /* 0x00000805ff027984 */ /* 0x01ae620008000800 */
[----:B------:R-:W3:Y:S01]  /*0d00*/  LDC.64 R8, c[0x0][0x220] ;  /* 0x00008800ff087b82 */ /* 0x000ee20000000a00 */
[----:B------:R-:W-:Y:S02]  /*0d10*/  IMAD.MOV.U32 R3, RZ, RZ, 0x70 ;  /* 0x00000070ff037424 */ /* 0x000fe400078e00ff */
[----:B---3--:R3:W-:Y:S03]  /*0d20*/  STS.64 [UR5], R8 ;  /* 0x00000008ff007988 */ /* 0x0087e60008000a05 */
[----:B-1----:R-:W-:-:S05]  /*0d30*/  LOP3.LUT R2, R2, 0x10, R3, 0xd8, !PT ;  /* 0x0000001002027812 */ /* 0x002fca00078ed803 */
[----:B------:R3:W-:Y:S02]  /*0d40*/  STS [UR5+0x8], R2 ;  /* 0x00000802ff007988 */ /* 0x0007e40008000805 */
.L_x_31:
[----:B----4-:R-:W-:Y:S05]  /*0d50*/  BSYNC B2 ;  /* 0x0000000000027941 */ /* 0x010fea0003800000 */
.L_x_30:
[----:B------:R-:W-:Y:S04]  /*0d60*/  BSSY B3, `(.L_x_32) ;  /* 0x0000011000037945 */ /* 0x000fe80003800000 */
[----:B------:R-:W-:Y:S04]  /*0d70*/  BSSY B2, `(.L_x_33) ;  /* 0x000000e000027945 */ /* 0x000fe80003800000 */
[----:B------:R-:W-:Y:S05]  /*0d80*/  @P1 BRA `(.L_x_34) ;  /* 0x0000000000241947 */ /* 0x000fea0003800000 */
[----:B-1-3--:R-:W1:Y:S01]  /*0d90*/  LDS R2, [UR5+0x34] ;  /* 0x00003405ff027984 */ /* 0x00ae620008000800 */
[----:B------:R-:W-:-:S05]  /*0da0*/  IMAD.MOV.U32 R3, RZ, RZ, 0x3f000000 ;  /* 0x3f000000ff037424 */ /* 0x000fca00078e00ff */
[----:B-1----:R-:W-:-:S05]  /*0db0*/  LOP3.LUT R2, R2, 0xff000000, R3, 0xb8, !PT ;  /* 0xff00000002027812 */ /* 0x002fca00078eb803 */
[----:B------:R1:W-:Y:S01]  /*0dc0*/  STS [UR5+0x34], R2 ;  /* 0x00003402ff007988 */ /* 0x0003e20008000805 */
[----:B------:R-:W-:Y:S05]  /*0dd0*/  @P1 BRA `(.L_x_35) ;  /* 0x00000000001c1947 */ /* 0x000fea0003800000 */
[----:B-1----:R-:W1:Y:S01]  /*0de0*/  LDS R2, [UR5+0x38] ;  /* 0x00003805ff027984 */ /* 0x002e620008000800 */
[----:B------:R-:W-:-:S05]  /*0df0*/  IMAD.MOV.U32 R3, RZ, RZ, 0x3f ;  /* 0x0000003fff037424 */ /* 0x000fca00078e00ff */
[----:B-1----:R-:W-:-:S05]  /*0e00*/  LOP3.LUT R2, R2, 0xff, R3, 0xb8, !PT ;  /* 0x000000ff02027812 */ /* 0x002fca00078eb803 */
[----:B------:R4:W-:Y:S02]  /*0e10*/  STS [UR5+0x38], R2 ;  /* 0x00003802ff007988 */ /* 0x0009e40008000805 */
.L_x_34:
[----:B------:R-:W-:Y:S05]  /*0e20*/  @P1 BREAK B2 ;  /* 0x0000000000021942 */ /* 0x000fea0003800000 */
[----:B------:R-:W-:Y:S05]  /*0e30*/  @P1 BRA `(.L_x_36) ;  /* 0x00000000000c1947 */ /* 0x000fea0003800000 */
[----:B------:R1:W-:Y:S02]  /*0e40*/  STS [UR5+0x20], R5 ;  /* 0x00002005ff007988 */ /* 0x0003e40008000805 */
.L_x_35:
[----:B------:R-:W-:Y:S05]  /*0e50*/  BSYNC B2 ;  /* 0x0000000000027941 */ /* 0x000fea0003800000 */
.L_x_33:
[----:B------:R1:W-:Y:S02]  /*0e60*/  @!P1 STS [UR5+0x24], R4 ;  /* 0x00002404ff009988 */ /* 0x0003e40008000805 */
.L_x_36:
[----:B------:R-:W-:Y:S05]  /*0e70*/  BSYNC B3 ;  /* 0x0000000000037941 */ /* 0x000fea0003800000 */
.L_x_32:
[----:B------:R-:W-:Y:S05]  /*0e80*/  WARPSYNC.ALL ;  /* 0x0000000000007948 */ /* 0x000fea0003800000 */
[----:B------:R-:W-:Y:S04]  /*0e90*/  BSSY B3, `(.L_x_37) ;  /* 0x000000e000037945 */ /* 0x000fe80003800000 */
[----:B------:R-:W-:Y:S05]  /*0ea0*/  @P1 BRA `(.L_x_38) ;  /* 0x0000000000301947 */ /* 0x000fea0003800000 */
[----:B------:R-:W5:Y:S01]  /*0eb0*/  LDS R3, [UR5+0x34] ;  /* 0x00003405ff037984 */ /* 0x000f620008000800 */
[----:B-1----:R-:W1:Y:S03]  /*0ec0*/  LDC.64 R4, c[0x0][0x248] ;  /* 0x00009200ff047b82 */ /* 0x002e660000000a00 */
[----:B---34-:R-:W3:Y:S01]  /*0ed0*/  LDS R2, [UR5+0x1c] ;  /* 0x00001c05ff027984 */ /* 0x018ee20008000800 */
[C---:B-1----:R-:W-:Y:S01]  /*0ee0*/  SHF.L.U64.HI R5, R4.reuse, 0x1, R5 ;  /* 0x0000000104057819 */ /* 0x042fe20000010205 */
[----:B------:R-:W-:-:S03]  /*0ef0*/  IMAD.SHL.U32 R4, R4, 0x2, RZ ;  /* 0x0000000204047824 */ /* 0x000fc600078e00ff */
[--C-:B------:R-:W-:Y:S02]  /*0f00*/  SHF.R.U32.HI R9, RZ, 0x4, R5.reuse ;  /* 0x00000004ff097819 */ /* 0x100fe40000011605 */
[----:B------:R-:W-:-:S05]  /*0f10*/  SHF.R.U64 R4, R4, 0x4, R5 ;  /* 0x0000000404047819 */ /* 0x000fca0000001205 */
[----:B------:R1:W-:Y:S01]  /*0f20*/  STS [UR5+0xc], R4 ;  /* 0x00000c04ff007988 */ /* 0x0003e20008000805 */
[----:B-----5:R-:W-:Y:S02]  /*0f30*/  LOP3.LUT R3, R3, 0x7, RZ, 0xb8, !PT ;  /* 0x0000000703037812 */ /* 0x020fe400078eb8ff */
[----:B---3--:R-:W-:-:S03]  /*0f40*/  LOP3.LUT R2, R2, 0xf, R9, 0xb8, !PT ;  /* 0x0000000f02027812 */ /* 0x008fc600078eb809 */
[----:B------:R1:W-:Y:S04]  /*0f50*/  STS [UR5+0x34], R3 ;  /* 0x00003403ff007988 */ /* 0x0003e80008000805 */
[----:B------:R1:W-:Y:S02]  /*0f60*/  STS [UR5+0x1c], R2 ;  /* 0x00001c02ff007988 */ /* 0x0003e40008000805 */
.L_x_38:
[----:B------:R-:W-:Y:S05]  /*0f70*/  BSYNC B3 ;  /* 0x0000000000037941 */ /* 0x000fea0003800000 */
.L_x_37:
[----:B------:R-:W-:Y:S04]  /*0f80*/  BSSY B3, `(.L_x_39) ;  /* 0x000001a000037945 */ /* 0x000fe80003800000 */
[----:B------:R-:W-:Y:S04]  /*0f90*/  BSSY B4, `(.L_x_40) ;  /* 0x0000015000047945 */ /* 0x000fe80003800000 */
[----:B------:R-:W-:Y:S05]  /*0fa0*/  @P1 BRA `(.L_x_41) ;  /* 0x0000000000201947 */ /* 0x000fea0003800000 */
[----:B-1-34-:R-:W1:Y:S02]  /*0fb0*/  LDS R2, [UR5+0x34] ;  /* 0x00003405ff027984 */ /* 0x01ae640008000800 */
[----:B-1----:R-:W-:-:S05]  /*0fc0*/  LOP3.LUT R2, R2, 0x38, RZ, 0xb8, !PT ;  /* 0x0000003802027812 */ /* 0x002fca00078eb8ff */
[----:B------:R1:W-:Y:S01]  /*0fd0*/  STS [UR5+0x34], R2 ;  /* 0x00003402ff007988 */ /* 0x0003e20008000805 */
[----:B------:R-:W-:Y:S05]  /*0fe0*/  @P1 BRA `(.L_x_42) ;  /* 0x0000000000201947 */ /* 0x000fea0003800000 */
[----:B-1----:R-:W1:Y:S01]  /*0ff0*/  LDS R2, [UR5+0x8] ;  /* 0x00000805ff027984 */ /* 0x002e620008000800 */
[----:B------:R-:W-:-:S05]  /*1000*/  IMAD.MOV.U32 R3, RZ, RZ, 0x780 ;  /* 0x00000780ff037424 */ /* 0x000fca00078e00ff */
[----:B-1----:R-:W-:-:S05]  /*1010*/  LOP3.LUT R2, R2, 0x300, R3, 0xd8, !PT ;  /* 0x0000030002027812 */ /* 0x002fca00078ed803 */
[----:B------:R1:W-:Y:S02]  /*1020*/  STS [UR5+0x8], R2 ;  /* 0x00000802ff007988 */ /* 0x0003e40008000805 */
.L_x_41:
[----:B------:R-:W-:Y:S05]  /*1030*/  @P1 BRA `(.L_x_43) ;  /* 0x0000000000281947 */ /* 0x000fea0003800000 */
[----:B-1-34-:R-:W1:Y:S02]  /*1040*/  LDS R2, [UR5+0x8] ;  /* 0x00000805ff027984 */ /* 0x01ae640008000800 */
[----:B-1----:R-:W-:-:S05]  /*1050*/  LOP3.LUT R2, R2, 0x1800, RZ, 0xb8, !PT ;  /* 0x0000180002027812 */ /* 0x002fca00078eb8ff */
[----:B------:R3:W-:Y:S02]  /*1060*/  STS [UR5+0x8], R2 ;  /* 0x00000802ff007988 */ /* 0x0007e40008000805 */
.L_x_42:
[----:B------:R-:W-:Y:S05]  /*1070*/  @P1 BREAK B4 ;  /* 0x0000000000041942 */ /* 0x000fea0003800000 */
[----:B------:R-:W-:Y:S05]  /*1080*/  @P1 BRA `(.L_x_44) ;  /* 0x0000000000241947 */ /* 0x000fea0003800000 */
[----:B-1-3--:R-:W1:Y:S01]  /*1090*/  LDS R2, [UR5+0x8] ;  /* 0x00000805ff027984 */ /* 0x00ae620008000800 */
[----:B------:R-:W-:-:S05]  /*10a0*/  IMAD.MOV.U32 R3, RZ, RZ, 0x6000 ;  /* 0x00006000ff037424 */ /* 0x000fca00078e00ff */
[----:B-1----:R-:W-:-:S04]  /*10b0*/  LOP3.LUT R2, R2, 0x6000, R3, 0xd8, !PT ;  /* 0x0000600002027812 */ /* 0x002fc800078ed803 */
[----:B------:R-:W-:-:S05]  /*10c0*/  LOP3.LUT R2, R2, 0x400000, RZ, 0xb8, !PT ;  /* 0x0040000002027812 */ /* 0x000fca00078eb8ff */
[----:B------:R1:W-:Y:S02]  /*10d0*/  STS [UR5+0x8], R2 ;  /* 0x00000802ff007988 */ /* 0x0003e40008000805 */
.L_x_43:
[----:B------:R-:W-:Y:S05]  /*10e0*/  BSYNC B4 ;  /* 0x0000000000047941 */ /* 0x000fea0003800000 */
.L_x_40:
[----:B-1-34-:R-:W1:Y:S02]  /*10f0*/  @!P1 LDS R2, [UR5+0x8] ;  /* 0x00000805ff029984 */ /* 0x01ae640008000800 */
[----:B-1----:R-:W-:-:S05]  /*1100*/  @!P1 LOP3.LUT R2, R2, 0x8000, RZ, 0xb8, !PT ;  /* 0x0000800002029812 */ /* 0x002fca00078eb8ff */
[----:B------:R4:W-:Y:S02]  /*1110*/  @!P1 STS [UR5+0x8], R2 ;  /* 0x00000802ff009988 */ /* 0x0009e40008000805 */
.L_x_44:
[----:B------:R-:W-:Y:S05]  /*1120*/  BSYNC B3 ;  /* 0x0000000000037941 */ /* 0x000fea0003800000 */
.L_x_39:
[----:B------:R-:W-:Y:S05]  /*1130*/  WARPSYNC.ALL ;  /* 0x0000000000007948 */ /* 0x000fea0003800000 */
[----:B------:R-:W-:Y:S01]  /*1140*/  UIADD3 UR4, UR4, 0x100, URZ ;  /* 0x0000010004047890 */ /* 0x000fe2000fffe03f */
[----:B------:R-:W-:Y:S01]  /*1150*/  ISETP.GE.AND P2, PT, R14, 0x1, PT ;  /* 0x000000010e00780c */ /* 0x000fe20003f46270 */
[----:B------:R-:W-:Y:S01]  /*1160*/  IMAD.MOV.U32 R24, RZ, RZ, RZ ;  /* 0x000000ffff187224 */ /* 0x000fe200078e00ff */
[----:B------:R-:W-:Y:S01]  /*1170*/  SHF.R.U32.HI R8, RZ, 0x5, R0 ;  /* 0x00000005ff087819 */ /* 0x000fe20000011600 */
[----:B------:R-:W-:-:S04]  /*1180*/  UIADD3 UR24, UP0, UR4, UR24, URZ ;  /* 0x0000001804187290 */ /* 0x000fc8000ff1e03f */
[----:B------:R-:W-:Y:S01]  /*1190*/  ULEA.HI.X.SX32 UR25, UR4, UR25, 0x1, UP0 ;  /* 0x0000001904197291 */ /* 0x000fe200080f0e3f */
[----:B------:R-:W-:Y:S11]  /*11a0*/  @P0 BRA `(.L_x_45) ;  /* 0x0000000000280947 */ /* 0x000ff60003800000 */
[----:B-1-34-:R-:W1:Y:S01]  /*11b0*/  S2R R2, SR_LANEID ;  /* 0x0000000000027919 */ /* 0x01ae620000000000 */
[----:B------:R-:W-:Y:S05]  /*11c0*/  WARPSYNC.ALL ;  /* 0x0000000000007948 */ /* 0x000fea0003800000 */
[----:B-1----:R-:W-:-:S05]  /*11d0*/  IMAD.SHL.U32 R4, R2, 0x4, RZ ;  /* 0x0000000402047824 */ /* 0x002fca00078e00ff */
[----:B------:R-:W1:Y:S01]  /*11e0*/  LDS R5, [R4+UR5] ;  /* 0x0000000504057984 */ /* 0x000e620008000800 */
[----:B------:R-:W-:-:S05]  /*11f0*/  IADD3 R2, P3, R4, UR24, RZ ;  /* 0x0000001804027c10 */ /* 0x000fca000ff7e0ff */
[----:B------:R-:W-:-:S05]  /*1200*/  IMAD.X R3, RZ, RZ, UR25, P3 ;  /* 0x00000019ff037e24 */ /* 0x000fca00098e06ff */
[----:B-1----:R1:W3:Y:S01]  /*1210*/  ATOMG.E.EXCH.STRONG.GPU PT, RZ, [R2], R5 ;  /* 0x0000000502ff73a8 */ /* 0x0022e200041ee100 */
[----:B------:R-:W-:-:S04]  /*1220*/  DEPBAR {5,4,3,2,1,0} ;  /* 0x0000003f0000791a */ /* 0x000fc80000000000 */
[----:B------:R1:W-:Y:S01]  /*1230*/  UTMACCTL.IV [UR24] ;  /* 0x00000000180079b9 */ /* 0x0003e20008000000 */
[----:B------:R-:W-:Y:S01]  /*1240*/  NOP ;  /* 0x0000000000007918 */ /* 0x000fe20000000000 */
.L_x_45:
[----:B------:R-:W-:Y:S05]  /*1250*/  @P0 BRA `(.L_x_46) ;  /* 0x00000000000c0947 */ /* 0x000fea0003800000 */
[----:B------:R0:W-:Y:S01]  /*1260*/  UTMACMDFLUSH ;  /* 0x00000000000079b7 */ /* 0x0001e20000000000 */
[----:B------:R-:W-:Y:S05]  /*1270*/  @P0 BRA `(.L_x_46) ;  /* 0x0000000000040947 */ /* 0x000fea0003800000 */
[----:B------:R-:W-:-:S04]  /*1280*/  DEPBAR.LE SB0, 0x0 ;  /* 0x000080000000791a */ /* 0x000fc80000000000 */
.L_x_46:
[----:B------:R-:W-:Y:S05]  /*1290*/  WARPSYNC.ALL ;  /* 0x0000000000007948 */ /* 0x000fea0003800000 */
[----:B---3--:R-:W-:Y:S01]  /*12a0*/  BAR.SYNC.DEFER_BLOCKING 0x0 ;  /* 0x0000000000007b1d */ /* 0x008fe20000010000 */
[----:B------:R-:W-:Y:S01]  /*12b0*/  R2UR UR27, R8 ;  /* 0x00000000081b72ca */ /* 0x000fe200000e0000 */
[----:B------:R-:W-:Y:S01]  /*12c0*/  USHF.L.U32 UR26, UR29, 0x8, URZ ;  /* 0x000000081d1a7899 */ /* 0x000fe2000800063f */
[----:B------:R-:W-:Y:S01]  /*12d0*/  IMAD.MOV.U32 R25, RZ, RZ, RZ ;  /* 0x000000ffff197224 */ /* 0x000fe200078e00ff */
[----:B------:R-:W-:Y:S02]  /*12e0*/  CS2R R26, SRZ ;  /* 0x00000000001a7805 */ /* 0x000fe4000001ff00 */
[----:B------:R-:W-:Y:S01]  /*12f0*/  CS2R R28, SRZ ;  /* 0x00000000001c7805 */ /* 0x000fe2000001ff00 */
[----:B------:R-:W-:Y:S01]  /*1300*/  VOTEU.ALL UP0, P1 ;  /* 0x00000000003f7886 */ /* 0x000fe20000800000 */
[----:B------:R-:W-:Y:S01]  /*1310*/  UMOV UR6, 0x1 ;  /* 0x0000000100067882 */ /* 0x000fe20000000000 */
[----:B------:R-:W-:Y:S01]  /*1320*/  VOTEU.ALL UP1, P1 ;  /* 0x00000000003f7886 */ /* 0x000fe20000820000 */
[----:B------:R-:W-:Y:S01]  /*1330*/  VOTEU.ALL UP2, P1 ;  /* 0x00000000003f7886 */ /* 0x000fe20000840000 */
[----:B------:R-:W-:Y:S01]  /*1340*/  CS2R R30, SRZ ;  /* 0x00000000001e7805 */ /* 0x000fe2000001ff00 */
[----:B------:R-:W-:-:S04]  /*1350*/  @!UP0 UIADD3 UR8, -UR6, 0x100000, URZ ;  /* 0x0010000006088890 */ /* 0x000fc8000fffe13f */
[----:B------:R-:W-:Y:S02]  /*1360*/  @!UP0 USHF.L.U32 UR9, UR8, 0xb, URZ ;  /* 0x0000000b08098899 */ /* 0x000fe4000800063f */
[----:B------:R-:W-:Y:S01]  /*1370*/  @!UP0 USHF.L.U32 UR8, UR8, 0x1, URZ ;  /* 0x0000000108088899 */ /* 0x000fe2000800063f */
        /* <DEDUP_REMOVED lines=9> */
[----:B------:R-:W-:Y:S01]  /*1410*/  VOTEU.ALL UP0, P1 ;  /* 0x00000000003f7886 */ /* 0x000fe20000800000 */
[----:B------:R-:W-:Y:S02]  /*1420*/  CS2R R38, SRZ ;  /* 0x0000000000267805 */ /* 0x000fe4000001ff00 */
[----:B------:R-:W-:Y:S02]  /*1430*/  CS2R R40, SRZ ;  /* 0x0000000000287805 */ /* 0x000fe4000001ff00 */
[----:B------:R-:W-:Y:S02]  /*1440*/  CS2R R42, SRZ ;  /* 0x00000000002a7805 */ /* 0x000fe4000001ff00 */
[----:B------:R-:W-:-:S02]  /*1450*/  CS2R R44, SRZ ;  /* 0x00000000002c7805 */ /* 0x000fc4000001ff00 */
[----:B------:R-:W-:Y:S02]  /*1460*/  CS2R R46, SRZ ;  /* 0x00000000002e7805 */ /* 0x000fe4000001ff00 */
[----:B------:R-:W-:Y:S01]  /*1470*/  CS2R R48, SRZ ;  /* 0x0000000000307805 */ /* 0x000fe2000001ff00 */
[----:B------:R-:W3:Y:S02]  /*1480*/  FENCE.VIEW.ASYNC.S ;  /* 0x00000000000073c6 */ /* 0x000ee40000000000 */
[----:B---3--:R-:W3:Y:S02]  /*1490*/  @!UP0 SYNCS.EXCH.64 URZ, [UR5+0xf000], UR8 ;  /* 0x00f00008053f85b2 */ /* 0x008ee40008000100 */
[----:B---3--:R-:W-:Y:S01]  /*14a0*/  BAR.SYNC.DEFER_BLOCKING 0x0 ;  /* 0x0000000000007b1d */ /* 0x008fe20000010000 */
[----:B------:R-:W-:Y:S02]  /*14b0*/  CS2R R50, SRZ ;  /* 0x0000000000327805 */ /* 0x000fe4000001ff00 */
[----:B------:R-:W-:-:S02]  /*14c0*/  CS2R R52, SRZ ;  /* 0x0000000000347805 */ /* 0x000fc4000001ff00 */
[----:B------:R-:W-:Y:S02]  /*14d0*/  CS2R R54, SRZ ;  /* 0x0000000000367805 */ /* 0x000fe4000001ff00 */
[----:B------:R-:W-:Y:S02]  /*14e0*/  CS2R R56, SRZ ;  /* 0x0000000000387805 */ /* 0x000fe4000001ff00 */
[----:B------:R-:W-:Y:S02]  /*14f0*/  CS2R R58, SRZ ;  /* 0x00000000003a7805 */ /* 0x000fe4000001ff00 */
[----:B------:R-:W-:Y:S02]  /*1500*/  CS2R R60, SRZ ;  /* 0x00000000003c7805 */ /* 0x000fe4000001ff00 */
        /* <DEDUP_REMOVED lines=16> */
[----:B------:R-:W-:Y:S01]  /*1610*/  CS2R R94, SRZ ;  /* 0x00000000005e7805 */ /* 0x000fe2000001ff00 */
[----:B------:R3:W4:Y:S02]  /*1620*/  @!UP1 SYNCS.EXCH.64 URZ, [UR5+0xf008], UR10 ;  /* 0x00f0080a053f95b2 */ /* 0x0007240008000100 */
[----:B----4-:R-:W-:Y:S01]  /*1630*/  BAR.SYNC.DEFER_BLOCKING 0x0 ;  /* 0x0000000000007b1d */ /* 0x010fe20000010000 */
        /* <DEDUP_REMOVED lines=9> */
[----:B------:R-:W-:Y:S01]  /*16d0*/  CS2R R114, SRZ ;  /* 0x0000000000727805 */ /* 0x000fe2000001ff00 */
[----:B---3--:R-:W-:Y:S01]  /*16e0*/  USHF.L.U32 UR11, UR30, 0x6, URZ ;  /* 0x000000061e0b7899 */ /* 0x008fe2000800063f */
        /* <DEDUP_REMOVED lines=12> */
[----:B------:R3:W4:Y:S01]  /*17b0*/  @!UP2 SYNCS.EXCH.64 URZ, [UR5+0xf010], UR6 ;  /* 0x00f01006053fa5b2 */ /* 0x0007220008000100 */
[----:B------:R-:W-:Y:S02]  /*17c0*/  CS2R R140, SRZ ;  /* 0x00000000008c7805 */ /* 0x000fe4000001ff00 */
[----:B------:R-:W-:Y:S02]  /*17d0*/  CS2R R142, SRZ ;  /* 0x00000000008e7805 */ /* 0x000fe4000001ff00 */
[----:B------:R-:W-:Y:S02]  /*17e0*/  CS2R R144, SRZ ;  /* 0x0000000000907805 */ /* 0x000fe4000001ff00 */
[----:B------:R-:W-:-:S02]  /*17f0*/  CS2R R146, SRZ ;  /* 0x0000000000927805 */ /* 0x000fc4000001ff00 */
[----:B------:R-:W-:Y:S02]  /*1800*/  CS2R R148, SRZ ;  /* 0x0000000000947805 */ /* 0x000fe4000001ff00 */
[----:B------:R-:W-:Y:S01]  /*1810*/  CS2R R150, SRZ ;  /* 0x0000000000967805 */ /* 0x000fe2000001ff00 */
[----:B------:R-:W-:Y:S06]  /*1820*/  @!P2 BRA `(.L_x_47) ;  /* 0x0000000400f4a947 */ /* 0x000fec0003800000 */
        /* <DEDUP_REMOVED lines=63> */
[----:B------:R-:W-:Y:S01]  /*1c20*/  CS2R R150, SRZ ;  /* 0x0000000000967805 */ /* 0x000fe2000001ff00 */
[----:B------:R-:W-:Y:S01]  /*1c30*/  UMOV UR4, URZ ;  /* 0x0000003f00047c82 */ /* 0x000fe20008000000 */
[----:B------:R-:W-:-:S05]  /*1c40*/  UMOV UR10, URZ ;  /* 0x0000003f000a7c82 */ /* 0x000fca0008000000 */
.L_x_49:
[----:B----4-:R-:W-:Y:S01]  /*1c50*/  BAR.SYNC.DEFER_BLOCKING 0x0 ;  /* 0x0000000000007b1d */ /* 0x010fe20000010000 */
[----:B------:R-:W-:Y:S01]  /*1c60*/  ULEA UR31, UR4, UR5, 0x3 ;  /* 0x00000005041f7291 */ /* 0x000fe2000f8e183f */
[----:B-1----:R-:W-:Y:S01]  /*1c70*/  @!P1 IMAD.MOV.U32 R2, RZ, RZ, 0x5000 ;  /* 0x00005000ff029424 */ /* 0x002fe200078e00ff */
[----:B------:R-:W-:Y:S01]  /*1c80*/  ELECT P0, URZ, PT ;  /* 0x00000000003f782f */ /* 0x000fe20003800000 */
[----:B------:R-:W-:-:S03]  /*1c90*/  ULEA UR8, UR4, UR5, 0xc ;  /* 0x0000000504087291 */ /* 0x000fc6000f8e603f */
[----:B------:R-:W-:Y:S01]  /*1ca0*/  ISETP.LT.U32.AND P0, PT, R6, 0x20, P0 ;  /* 0x000000200600780c */ /* 0x000fe20000701070 */
[----:B------:R-:W-:Y:S02]  /*1cb0*/  UIADD3 UR9, UR31, 0xf000, URZ ;  /* 0x0000f0001f097890 */ /* 0x000fe4000fffe03f */
[----:B------:R-:W-:Y:S02]  /*1cc0*/  UIADD3 UR8, UR8, 0xc000, URZ ;  /* 0x0000c00008087890 */ /* 0x000fe4000fffe03f */
[----:B------:R-:W-:Y:S02]  /*1cd0*/  ULEA UR16, UR4, UR5, 0xe ;  /* 0x0000000504107291 */ /* 0x000fe4000f8e703f */
[----:B------:R-:W-:Y:S01]  /*1ce0*/  ULOP3.LUT UR14, UR27, 0x3, URZ, 0xc0, !UPT ;  /* 0x000000031b0e7892 */ /* 0x000fe2000f8ec03f */
[----:B------:R-:W-:Y:S01]  /*1cf0*/  UMOV UR15, UR10 ;  /* 0x0000000a000f7c82 */ /* 0x000fe20008000000 */
[----:B------:R-:W-:Y:S02]  /*1d00*/  UMOV UR13, UR9 ;  /* 0x00000009000d7c82 */ /* 0x000fe40008000000 */
[----:B------:R-:W-:-:S02]  /*1d10*/  ULEA UR12, UR14, UR16, 0xc ;  /* 0x000000100e0c7291 */ /* 0x000fc4000f8e603f */
[----:B------:R-:W-:Y:S01]  /*1d20*/  VOTEU.ANY UP0, P0 ;  /* 0x00000000003f7886 */ /* 0x000fe20000000100 */
[----:B------:R-:W-:Y:S01]  /*1d30*/  VOTEU.ANY UP1, P0 ;  /* 0x00000000003f7886 */ /* 0x000fe20000020100 */
[----:B------:R-:W-:Y:S01]  /*1d40*/  ULEA UR14, UR14, UR26, 0x6 ;  /* 0x0000001a0e0e7291 */ /* 0x000fe2000f8e303f */
[----:B------:R1:W-:Y:S01]  /*1d50*/  @!P1 SYNCS.ARRIVE.TRANS64 RZ, [UR31+0xf000], R2 ;  /* 0x00f00002ffff99a7 */ /* 0x0003e2000800001f */
[----:B------:R-:W-:Y:S01]  /*1d60*/  BAR.SYNC.DEFER_BLOCKING 0x0 ;  /* 0x0000000000007b1d */ /* 0x000fe20000010000 */
[----:B------:R-:W-:Y:S02]  /*1d70*/  USHF.R.U32.HI UR28, URZ, 0x4, UR16 ;  /* 0x000000043f1c7899 */ /* 0x000fe40008011610 */
[----:B------:R-:W-:Y:S02]  /*1d80*/  USHF.R.U32.HI UR16, URZ, 0x4, UR8 ;  /* 0x000000043f107899 */ /* 0x000fe40008011608 */
[----:B------:R-:W-:Y:S01]  /*1d90*/  USGXT.U32 UR28, UR28, 0xe ;  /* 0x0000000e1c1c789a */ /* 0x000fe20008000000 */
[----:B---3--:R-:W-:Y:S01]  /*1da0*/  @UP0 UMOV UR6, UR20 ;  /* 0x0000001400060c82 */ /* 0x008fe20008000000 */
[----:B------:R-:W-:Y:S01]  /*1db0*/  @UP0 UMOV UR7, UR21 ;  /* 0x0000001500070c82 */ /* 0x000fe20008000000 */
[----:B-1----:R-:W-:Y:S01]  /*1dc0*/  SHF.L.U32 R2, R7, 0x1f, RZ ;  /* 0x0000001f07027819 */ /* 0x002fe200000006ff */
[----:B------:R-:W-:-:S02]  /*1dd0*/  USGXT.U32 UR16, UR16, 0xe ;  /* 0x0000000e1010789a */ /* 0x000fc40008000000 */
[----:B------:R-:W-:Y:S01]  /*1de0*/  ULOP3.LUT UR18, UR28, 0x1000000, URZ, 0xfc, !UPT ;  /* 0x010000001c127892 */ /* 0x000fe2000f8efc3f */
[----:B------:R-:W-:Y:S01]  /*1df0*/  UMOV UR17, 0x80000020 ;  /* 0x8000002000117882 */ /* 0x000fe20000000000 */
[----:B------:R-:W-:Y:S01]  /*1e00*/  UMOV UR19, 0x40000040 ;  /* 0x4000004000137882 */ /* 0x000fe20000000000 */
[----:B------:R1:W-:Y:S01]  /*1e10*/  @UP1 UTMALDG.2D [UR8], [UR6] ;  /* 0x00000008060015b4 */ /* 0x0003e20008008000 */
[----:B------:R3:W-:Y:S06]  /*1e20*/  MEMBAR.ALL.CTA ;  /* 0x0000000000007992 */ /* 0x0007ec0000008000 */
[----:B---3--:R-:W3:Y:S02]  /*1e30*/  FENCE.VIEW.ASYNC.S ;  /* 0x00000000000073c6 */ /* 0x008ee40000000000 */
[----:B---3--:R-:W-:Y:S06]  /*1e40*/  BAR.SYNC.DEFER_BLOCKING 0x0 ;  /* 0x0000000000007b1d */ /* 0x008fec0000010000 */
[----:B------:R1:W-:Y:S02]  /*1e50*/  UTMALDG.2D [UR12], [UR22] ;  /* 0x0000000c160075b4 */ /* 0x0003e40008008000 */
[----:B------:R-:W-:Y:S06]  /*1e60*/  BAR.SYNC.DEFER_BLOCKING 0x0 ;  /* 0x0000000000007b1d */ /* 0x000fec0000010000 */
[----:B------:R-:W3:Y:S02]  /*1e70*/  SYNCS.PHASECHK.TRANS64.TRYWAIT P0, [UR31+0xf000], R2 ;  /* 0x00f00002ff0075a7 */ /* 0x000ee4000800015f */
[----:B-1-3--:R-:W-:Y:S05]  /*1e80*/  @!P0 BRA `(.L_x_48) ;  /* 0x0000000800248947 */ /* 0x00afea0003800000 */
.L_x_50:
[----:B------:R-:W-:Y:S02]  /*1e90*/  WARPGROUP.DEPBAR.LE gsb0, 0x0 ;  /* 0x00008000000079c5 */ /* 0x000fe40000010000 */
[----:B------:R-:W-:Y:S01]  /*1ea0*/  WARPGROUP.ARRIVE ;  /* 0x00000000000079c5 */ /* 0x000fe20000000000 */
[----:B------:R-:W1:Y:S01]  /*1eb0*/  LDC R2, c[0x0][0x230] ;  /* 0x00008c00ff027b82 */ /* 0x000e620000000800 */
[----:B------:R-:W-:Y:S01]  /*1ec0*/  UIADD3 UR10, UR10, 0x20, URZ ;  /* 0x000000200a0a7890 */ /* 0x000fe2000fffe03f */
[----:B------:R-:W-:Y:S01]  /*1ed0*/  UMOV UR14, 0x1000080 ;  /* 0x01000080000e7882 */ /* 0x000fe20000000000 */
[----:B------:R-:W-:Y:S02]  /*1ee0*/  UMOV UR15, 0x40000040 ;  /* 0x40000040000f7882 */ /* 0x000fe40000000000 */
[----:B------:R-:W-:Y:S01]  /*1ef0*/  HGMMA.64x256x16.F32 R24, gdesc[UR16].tnspB, R24 ;  /* 0x43e00000101879f0 */ /* 0x000fe20008700818 */
[----:B------:R-:W-:Y:S01]  /*1f00*/  UMOV UR6, UR28 ;  /* 0x0000001c00067c82 */ /* 0x000fe20008000000 */
[----:B------:R-:W-:Y:S01]  /*1f10*/  UMOV UR7, URZ ;  /* 0x0000003f00077c82 */ /* 0x000fe20008000000 */
[----:B------:R-:W-:-:S02]  /*1f20*/  UIADD3 UR4, UR4, 0x1, URZ ;  /* 0x0000000104047890 */ /* 0x000fc4000fffe03f */
[----:B------:R-:W-:Y:S01]  /*1f30*/  UIADD3.64 UR14, UR6, UR14, URZ ;  /* 0x0000000e060e7297 */ /* 0x000fe2000fffe03f */
[----:B------:R-:W-:Y:S01]  /*1f40*/  UMOV UR12, 0xfffffffe ;  /* 0xfffffffe000c7882 */ /* 0x000fe20000000000 */
[----:B------:R-:W-:Y:S01]  /*1f50*/  UMOV UR13, 0x7fffffdf ;  /* 0x7fffffdf000d7882 */ /* 0x000fe20000000000 */
[----:B------:R-:W-:Y:S01]  /*1f60*/  UMOV UR6, UR16 ;  /* 0x0000001000067c82 */ /* 0x000fe20008000000 */
[----:B------:R-:W-:Y:S01]  /*1f70*/  UMOV UR7, URZ ;  /* 0x0000003f00077c82 */ /* 0x000fe20008000000 */
[----:B------:R-:W-:Y:S02]  /*1f80*/  UISETP.NE.U32.AND UP0, UPT, UR4, 0x3, UPT ;  /* 0x000000030400788c */ /* 0x000fe4000bf05070 */
[----:B------:R-:W-:Y:S02]  /*1f90*/  UIADD3.64 UR12, UR6, -UR12, URZ ;  /* 0x8000000c060c7297 */ /* 0x000fe4000fffe03f */
[----:B------:R-:W-:Y:S02]  /*1fa0*/  USEL UR6, URZ, 0x1, UP0 ;  /* 0x000000013f067887 */ /* 0x000fe40008000000 */
[----:B------:R-:W-:Y:S01]  /*1fb0*/  USEL UR4, UR4, URZ, UP0 ;  /* 0x0000003f04047287 */ /* 0x000fe20008000000 */
[----:B-1----:R-:W-:-:S03]  /*1fc0*/  ISETP.LE.AND P0, PT, R2, UR10, PT ;  /* 0x0000000a02007c0c */ /* 0x002fc6000bf03270 */
[----:B------:R-:W-:-:S08]  /*1fd0*/  LOP3.LUT R7, R7, UR6, RZ, 0x3c, !PT ;  /* 0x0000000607077c12 */ /* 0x000fd0000f8e3cff */
[----:B------:R-:W-:Y:S02]  /*1fe0*/  HGMMA.64x256x16.F32 R24, gdesc[UR12].tnspB, R24, gsb0 ;  /* 0x43e000000c1879f0 */ /* 0x000fe40008000818 */
[----:B------:R-:W-:Y:S05]  /*1ff0*/  @!P0 BRA `(.L_x_49) ;  /* 0xfffffffc00148947 */ /* 0x000fea000383ffff */
.L_x_47:
[----:B------:R-:W-:Y:S02]  /*2000*/  WARPGROUP.DEPBAR.LE gsb0, 0x0 ;  /* 0x00008000000079c5 */ /* 0x000fe40000010000 */
[----:B----4-:R-:W-:Y:S01]  /*2010*/  BAR.SYNC.DEFER_BLOCKING 0x0 ;  /* 0x0000000000007b1d */ /* 0x010fe20000010000 */
[C---:B-1----:R-:W-:Y:S01]  /*2020*/  IMAD.SHL.U32 R2, R0.reuse, 0x80, RZ ;  /* 0x0000008000027824 */ /* 0x042fe200078e00ff */
[----:B------:R-:W-:Y:S01]  /*2030*/  F2FP.F16.F32.PACK_AB R24, R25, R24 ;  /* 0x000000181918723e */ /* 0x000fe200000000ff */
[----:B------:R-:W-:Y:S01]  /*2040*/  IMAD.SHL.U32 R3, R0, 0x10, RZ ;  /* 0x0000001000037824 */ /* 0x000fe200078e00ff */
[----:B------:R-:W-:Y:S01]  /*2050*/  F2FP.F16.F32.PACK_AB R25, R27, R26 ;  /* 0x0000001a1b19723e */ /* 0x000fe200000000ff */
[----:B------:R-:W-:Y:S01]  /*2060*/  ULOP3.LUT UR27, UR27, 0x3, URZ, 0xc0, !UPT ;  /* 0x000000031b1b7892 */ /* 0x000fe2000f8ec03f */
[----:B------:R-:W-:Y:S01]  /*2070*/  LOP3.LUT R2, R2, 0x780, RZ, 0xc0, !PT ;  /* 0x0000078002027812 */ /* 0x000fe200078ec0ff */
[----:B------:R-:W-:Y:S01]  /*2080*/  UMOV UR10, UR11 ;  /* 0x0000000b000a7c82 */ /* 0x000fe20008000000 */
[----:B------:R-:W-:Y:S01]  /*2090*/  F2FP.F16.F32.PACK_AB R56, R57, R56 ;  /* 0x000000383938723e */ /* 0x000fe200000000ff */
[----:B------:R-:W-:Y:S01]  /*20a0*/  ULEA UR8, UR27, UR5, 0xd ;  /* 0x000000051b087291 */ /* 0x000fe2000f8e683f */
[----:B------:R-:W-:Y:S01]  /*20b0*/  LOP3.LUT R3, R2, 0x70, R3, 0xf8, !PT ;  /* 0x0000007002037812 */ /* 0x000fe200078ef803 */
[----:B------:R-:W-:Y:S01]  /*20c0*/  ULEA UR9, UR27, UR26, 0x6 ;  /* 0x0000001a1b097291 */ /* 0x000fe2000f8e303f */
[----:B------:R-:W-:-:S02]  /*20d0*/  F2FP.F16.F32.PACK_AB R26, R29, R28 ;  /* 0x0000001c1d1a723e */ /* 0x000fc400000000ff */
[----:B------:R-:W-:Y:S02]  /*20e0*/  ELECT P0, URZ, PT ;  /* 0x00000000003f782f */ /* 0x000fe40003800000 */
[----:B------:R-:W-:Y:S01]  /*20f0*/  LOP3.LUT R3, R3, 0x10, R0, 0x78, !PT ;  /* 0x0000001003037812 */ /* 0x000fe200078e7800 */
[----:B------:R-:W-:Y:S01]  /*2100*/  IMAD.SHL.U32 R0, R0, 0x40, RZ ;  /* 0x0000004000007824 */ /* 0x000fe200078e00ff */
[----:B------:R-:W-:Y:S02]  /*2110*/  F2FP.F16.F32.PACK_AB R27, R31, R30 ;  /* 0x0000001e1f1b723e */ /* 0x000fe400000000ff */
[----:B------:R-:W-:Y:S02]  /*2120*/  F2FP.F16.F32.PACK_AB R57, R59, R58 ;  /* 0x0000003a3b39723e */ /* 0x000fe400000000ff */
[----:B------:R-:W-:Y:S02]  /*2130*/  LOP3.LUT R0, R3, 0x1800, R0, 0xf8, !PT ;  /* 0x0000180003007812 */ /* 0x000fe400078ef800 */
[----:B------:R-:W-:Y:S01]  /*2140*/  F2FP.F16.F32.PACK_AB R88, R89, R88 ;  /* 0x000000585958723e */ /* 0x000fe200000000ff */
[----:B------:R-:W1:Y:S02]  /*2150*/  @!P1 SYNCS.CCTL.IV [UR5+0xf000] ;  /* 0x00f00000ff0099b1 */ /* 0x000e640008000005 */
[----:B-1----:R-:W-:Y:S01]  /*2160*/  BAR.SYNC.DEFER_BLOCKING 0x0 ;  /* 0x0000000000007b1d */ /* 0x002fe20000010000 */
[C---:B------:R-:W-:Y:S01]  /*2170*/  LOP3.LUT R3, R0.reuse, 0x20, RZ, 0x3c, !PT ;  /* 0x0000002000037812 */ /* 0x040fe200078e3cff */
[----:B------:R-:W-:Y:S01]  /*2180*/  VIADD R2, R0, UR5 ;  /* 0x0000000500027c36 */ /* 0x000fe20008000000 */
[----:B------:R-:W-:-:S02]  /*2190*/  F2FP.F16.F32.PACK_AB R58, R61, R60 ;  /* 0x0000003c3d3a723e */ /* 0x000fc400000000ff */
[----:B------:R-:W-:Y:S01]  /*21a0*/  F2FP.F16.F32.PACK_AB R59, R63, R62 ;  /* 0x0000003e3f3b723e */ /* 0x000fe200000000ff */
[----:B------:R-:W-:Y:S01]  /*21b0*/  VIADD R3, R3, UR5 ;  /* 0x0000000503037c36 */ /* 0x000fe20008000000 */
[----:B------:R-:W-:Y:S02]  /*21c0*/  F2FP.F16.F32.PACK_AB R89, R91, R90 ;  /* 0x0000005a5b59723e */ /* 0x000fe400000000ff */
[----:B------:R-:W-:Y:S02]  /*21d0*/  F2FP.F16.F32.PACK_AB R120, R121, R120 ;  /* 0x000000787978723e */ /* 0x000fe400000000ff */
[----:B------:R-:W-:Y:S02]  /*21e0*/  F2FP.F16.F32.PACK_AB R32, R33, R32 ;  /* 0x000000202120723e */ /* 0x000fe400000000ff */
[----:B------:R-:W-:Y:S02]  /*21f0*/  F2FP.F16.F32.PACK_AB R90, R93, R92 ;  /* 0x0000005c5d5a723e */ /* 0x000fe400000000ff */
[----:B------:R-:W-:-:S02]  /*2200*/  F2FP.F16.F32.PACK_AB R91, R95, R94 ;  /* 0x0000005e5f5b723e */ /* 0x000fc400000000ff */
[----:B------:R-:W-:Y:S02]  /*2210*/  F2FP.F16.F32.PACK_AB R121, R123, R122 ;  /* 0x0000007a7b79723e */ /* 0x000fe400000000ff */
[----:B------:R-:W-:Y:S02]  /*2220*/  F2FP.F16.F32.PACK_AB R33, R35, R34 ;  /* 0x000000222321723e */ /* 0x000fe400000000ff */
[----:B------:R-:W-:Y:S02]  /*2230*/  F2FP.F16.F32.PACK_AB R64, R65, R64 ;  /* 0x000000404140723e */ /* 0x000fe400000000ff */
[----:B------:R-:W-:Y:S01]  /*2240*/  F2FP.F16.F32.PACK_AB R122, R125, R124 ;  /* 0x0000007c7d7a723e */ /* 0x000fe200000000ff */
[----:B------:R-:W1:Y:S02]  /*2250*/  @!P1 SYNCS.CCTL.IV [UR5+0xf008] ;  /* 0x00f00800ff0099b1 */ /* 0x000e640008000005 */
[----:B-1----:R-:W-:Y:S01]  /*2260*/  BAR.SYNC.DEFER_BLOCKING 0x0 ;  /* 0x0000000000007b1d */ /* 0x002fe20000010000 */
[----:B------:R-:W-:-:S02]  /*2270*/  F2FP.F16.F32.PACK_AB R123, R127, R126 ;  /* 0x0000007e7f7b723e */ /* 0x000fc400000000ff */
[----:B------:R-:W-:Y:S02]  /*2280*/  LOP3.LUT R4, R0, 0x40, RZ, 0x3c, !PT ;  /* 0x0000004000047812 */ /* 0x000fe400078e3cff */
[----:B------:R-:W-:Y:S02]  /*2290*/  F2FP.F16.F32.PACK_AB R34, R37, R36 ;  /* 0x000000242522723e */ /* 0x000fe400000000ff */
[----:B------:R-:W-:Y:S01]  /*22a0*/  F2FP.F16.F32.PACK_AB R35, R39, R38 ;  /* 0x000000262723723e */ /* 0x000fe200000000ff */
[----:B------:R-:W-:Y:S01]  /*22b0*/  VIADD R4, R4, UR5 ;  /* 0x0000000504047c36 */ /* 0x000fe20008000000 */
[----:B------:R-:W-:Y:S02]  /*22c0*/  F2FP.F16.F32.PACK_AB R65, R67, R66 ;  /* 0x000000424341723e */ /* 0x000fe400000000ff */
[----:B------:R-:W-:Y:S02]  /*22d0*/  F2FP.F16.F32.PACK_AB R96, R97, R96 ;  /* 0x000000606160723e */ /* 0x000fe400000000ff */
[----:B------:R-:W-:-:S02]  /*22e0*/  F2FP.F16.F32.PACK_AB R66, R69, R68 ;  /* 0x000000444542723e */ /* 0x000fc400000000ff */
[----:B------:R-:W-:Y:S02]  /*22f0*/  F2FP.F16.F32.PACK_AB R67, R71, R70 ;  /* 0x000000464743723e */ /* 0x000fe400000000ff */
[----:B------:R-:W-:Y:S02]  /*2300*/  F2FP.F16.F32.PACK_AB R97, R99, R98 ;  /* 0x000000626361723e */ /* 0x000fe400000000ff */
[----:B------:R-:W-:Y:S02]  /*2310*/  F2FP.F16.F32.PACK_AB R128, R129, R128 ;  /* 0x000000808180723e */ /* 0x000fe400000000ff */
[----:B------:R-:W-:Y:S02]  /*2320*/  F2FP.F16.F32.PACK_AB R40, R41, R40 ;  /* 0x000000282928723e */ /* 0x000fe400000000ff */
[----:B------:R-:W-:Y:S01]  /*2330*/  F2FP.F16.F32.PACK_AB R98, R101, R100 ;  /* 0x000000646562723e */ /* 0x000fe200000000ff */
[----:B------:R-:W1:Y:S02]  /*2340*/  @!P1 SYNCS.CCTL.IV [UR5+0xf010] ;  /* 0x00f01000ff0099b1 */ /* 0x000e640008000005 */
[----:B-1----:R-:W-:Y:S01]  /*2350*/  STSM.16.M88.4 [R2], R24 ;  /* 0x0000001802007844 */ /* 0x002fe20000000200 */
[----:B------:R-:W-:-:S02]  /*2360*/  F2FP.F16.F32.PACK_AB R99, R103, R102 ;  /* 0x000000666763723e */ /* 0x000fc400000000ff */
[----:B------:R-:W-:Y:S01]  /*2370*/  F2FP.F16.F32.PACK_AB R129, R131, R130 ;  /* 0x000000828381723e */ /* 0x000fe200000000ff */
[----:B------:R-:W-:Y:S01]  /*2380*/  STSM.16.M88.4 [R2+0x2000], R56 ;  /* 0x0020003802007844 */ /* 0x000fe20000000200 */
[----:B------:R-:W-:Y:S02]  /*2390*/  F2FP.F16.F32.PACK_AB R41, R43, R42 ;  /* 0x0000002a2b29723e */ /* 0x000fe400000000ff */
[----:B------:R-:W-:Y:S01]  /*23a0*/  F2FP.F16.F32.PACK_AB R72, R73, R72 ;  /* 0x000000484948723e */ /* 0x000fe200000000ff */
[----:B------:R-:W-:Y:S01]  /*23b0*/  STSM.16.M88.4 [R2+0x4000], R88 ;  /* 0x0040005802007844 */ /* 0x000fe20000000200 */
[----:B------:R-:W-:Y:S02]  /*23c0*/  F2FP.F16.F32.PACK_AB R130, R133, R132 ;  /* 0x000000848582723e */ /* 0x000fe400000000ff */
[----:B------:R-:W-:Y:S01]  /*23d0*/  F2FP.F16.F32.PACK_AB R131, R135, R134 ;  /* 0x000000868783723e */ /* 0x000fe200000000ff */
[----:B------:R-:W-:Y:S01]  /*23e0*/  STSM.16.M88.4 [R2+0x6000], R120 ;  /* 0x0060007802007844 */ /* 0x000fe20000000200 */
[----:B------:R-:W-:-:S02]  /*23f0*/  LOP3.LUT R0, R0, 0x60, RZ, 0x3c, !PT ;  /* 0x0000006000007812 */ /* 0x000fc400078e3cff */
[----:B------:R-:W-:Y:S01]  /*2400*/  F2FP.F16.F32.PACK_AB R42, R45, R44 ;  /* 0x0000002c2d2a723e */ /* 0x000fe200000000ff */
[----:B------:R-:W-:Y:S01]  /*2410*/  STSM.16.M88.4 [R3], R32 ;  /* 0x0000002003007844 */ /* 0x000fe20000000200 */
[----:B------:R-:W-:Y:S01]  /*2420*/  F2FP.F16.F32.PACK_AB R43, R47, R46 ;  /* 0x0000002e2f2b723e */ /* 0x000fe200000000ff */
[----:B------:R-:W-:Y:S01]  /*2430*/  VIADD R0, R0, UR5 ;  /* 0x0000000500007c36 */ /* 0x000fe20008000000 */
[----:B------:R-:W-:Y:S01]  /*2440*/  F2FP.F16.F32.PACK_AB R73, R75, R74 ;  /* 0x0000004a4b49723e */ /* 0x000fe200000000ff */
[----:B------:R-:W-:Y:S01]  /*2450*/  STSM.16.M88.4 [R3+0x2000], R64 ;  /* 0x0020004003007844 */ /* 0x000fe20000000200 */
[----:B------:R-:W-:Y:S02]  /*2460*/  F2FP.F16.F32.PACK_AB R104, R105, R104 ;  /* 0x000000686968723e */ /* 0x000fe400000000ff */
[----:B------:R-:W-:Y:S01]  /*2470*/  F2FP.F16.F32.PACK_AB R74, R77, R76 ;  /* 0x0000004c4d4a723e */ /* 0x000fe200000000ff */
[----:B------:R-:W-:Y:S01]  /*2480*/  STSM.16.M88.4 [R3+0x4000], R96 ;  /* 0x0040006003007844 */ /* 0x000fe20000000200 */
[----:B------:R-:W-:-:S02]  /*2490*/  F2FP.F16.F32.PACK_AB R75, R79, R78 ;  /* 0x0000004e4f4b723e */ /* 0x000fc400000000ff */
[----:B------:R-:W-:Y:S01]  /*24a0*/  F2FP.F16.F32.PACK_AB R105, R107, R106 ;  /* 0x0000006a6b69723e */ /* 0x000fe200000000ff */
[----:B------:R-:W-:Y:S01]  /*24b0*/  STSM.16.M88.4 [R3+0x6000], R128 ;  /* 0x0060008003007844 */ /* 0x000fe20000000200 */
[----:B------:R-:W-:Y:S02]  /*24c0*/  F2FP.F16.F32.PACK_AB R136, R137, R136 ;  /* 0x000000888988723e */ /* 0x000fe400000000ff */
[----:B------:R-:W-:Y:S01]  /*24d0*/  F2FP.F16.F32.PACK_AB R48, R49, R48 ;  /* 0x000000303130723e */ /* 0x000fe200000000ff */
[----:B------:R-:W-:Y:S01]  /*24e0*/  STSM.16.M88.4 [R4], R40 ;  /* 0x0000002804007844 */ /* 0x000fe20000000200 */
[----:B------:R-:W-:Y:S02]  /*24f0*/  F2FP.F16.F32.PACK_AB R106, R109, R108 ;  /* 0x0000006c6d6a723e */ /* 0x000fe400000000ff */
[----:B------:R-:W-:Y:S01]  /*2500*/  F2FP.F16.F32.PACK_AB R107, R111, R110 ;  /* 0x0000006e6f6b723e */ /* 0x000fe200000000ff */
[----:B------:R-:W-:Y:S01]  /*2510*/  STSM.16.M88.4 [R4+0x2000], R72 ;  /* 0x0020004804007844 */ /* 0x000fe20000000200 */
[----:B------:R-:W-:-:S02]  /*2520*/  F2FP.F16.F32.PACK_AB R137, R139, R138 ;  /* 0x0000008a8b89723e */ /* 0x000fc400000000ff */
[----:B------:R-:W-:Y:S01]  /*2530*/  F2FP.F16.F32.PACK_AB R49, R51, R50 ;  /* 0x000000323331723e */ /* 0x000fe200000000ff */
[----:B------:R-:W-:Y:S01]  /*2540*/  STSM.16.M88.4 [R4+0x4000], R104 ;  /* 0x0040006804007844 */ /* 0x000fe20000000200 */
[----:B------:R-:W-:Y:S02]  /*2550*/  F2FP.F16.F32.PACK_AB R80, R81, R80 ;  /* 0x000000505150723e */ /* 0x000fe400000000ff */
[----:B------:R-:W-:Y:S02]  /*2560*/  F2FP.F16.F32.PACK_AB R138, R141, R140 ;  /* 0x0000008c8d8a723e */ /* 0x000fe400000000ff */
[----:B------:R-:W-:Y:S02]  /*2570*/  F2FP.F16.F32.PACK_AB R139, R143, R142 ;  /* 0x0000008e8f8b723e */ /* 0x000fe400000000ff */
[----:B------:R-:W-:Y:S02]  /*2580*/  F2FP.F16.F32.PACK_AB R50, R53, R52 ;  /* 0x000000343532723e */ /* 0x000fe400000000ff */
[----:B------:R-:W-:Y:S01]  /*2590*/  F2FP.F16.F32.PACK_AB R51, R55, R54 ;  /* 0x000000363733723e */ /* 0x000fe200000000ff */
[----:B------:R-:W-:Y:S01]  /*25a0*/  STSM.16.M88.4 [R4+0x6000], R136 ;  /* 0x0060008804007844 */ /* 0x000fe20000000200 */
[----:B------:R-:W-:-:S02]  /*25b0*/  F2FP.F16.F32.PACK_AB R81, R83, R82 ;  /* 0x000000525351723e */ /* 0x000fc400000000ff */
[----:B------:R-:W-:Y:S01]  /*25c0*/  F2FP.F16.F32.PACK_AB R112, R113, R112 ;  /* 0x000000707170723e */ /* 0x000fe200000000ff */
[----:B------:R-:W-:Y:S01]  /*25d0*/  STSM.16.M88.4 [R0], R48 ;  /* 0x0000003000007844 */ /* 0x000fe20000000200 */
[----:B------:R-:W-:Y:S02]  /*25e0*/  F2FP.F16.F32.PACK_AB R82, R85, R84 ;  /* 0x000000545552723e */ /* 0x000fe400000000ff */
[----:B------:R-:W-:Y:S02]  /*25f0*/  F2FP.F16.F32.PACK_AB R83, R87, R86 ;  /* 0x000000565753723e */ /* 0x000fe400000000ff */
[----:B------:R-:W-:Y:S02]  /*2600*/  F2FP.F16.F32.PACK_AB R113, R115, R114 ;  /* 0x000000727371723e */ /* 0x000fe400000000ff */
[----:B------:R-:W-:Y:S01]  /*2610*/  F2FP.F16.F32.PACK_AB R144, R145, R144 ;  /* 0x000000909190723e */ /* 0x000fe200000000ff */
[----:B------:R-:W-:Y:S01]  /*2620*/  STSM.16.M88.4 [R0+0x2000], R80 ;  /* 0x0020005000007844 */ /* 0x000fe20000000200 */
[----:B------:R-:W-:-:S02]  /*2630*/  F2FP.F16.F32.PACK_AB R114, R117, R116 ;  /* 0x000000747572723e */ /* 0x000fc400000000ff */
[----:B------:R-:W-:Y:S02]  /*2640*/  F2FP.F16.F32.PACK_AB R115, R119, R118 ;  /* 0x000000767773723e */ /* 0x000fe400000000ff */
[----:B------:R-:W-:Y:S02]  /*2650*/  F2FP.F16.F32.PACK_AB R145, R147, R146 ;  /* 0x000000929391723e */ /* 0x000fe400000000ff */
[----:B------:R-:W-:Y:S01]  /*2660*/  F2FP.F16.F32.PACK_AB R146, R149, R148 ;  /* 0x000000949592723e */ /* 0x000fe200000000ff */
[----:B------:R-:W-:Y:S01]  /*2670*/  STSM.16.M88.4 [R0+0x4000], R112 ;  /* 0x0040007000007844 */ /* 0x000fe20000000200 */
[----:B------:R-:W-:-:S05]  /*2680*/  F2FP.F16.F32.PACK_AB R147, R151, R150 ;  /* 0x000000969793723e */ /* 0x000fca00000000ff */
[----:B------:R-:W-:Y:S01]  /*2690*/  STSM.16.M88.4 [R0+0x6000], R144 ;  /* 0x0060009000007844 */ /* 0x000fe20000000200 */
[----:B------:R1:W-:Y:S06]  /*26a0*/  MEMBAR.ALL.CTA ;  /* 0x0000000000007992 */ /* 0x0003ec0000008000 */
[----:B-1----:R-:W1:Y:S02]  /*26b0*/  FENCE.VIEW.ASYNC.S ;  /* 0x00000000000073c6 */ /* 0x002e640000000000 */
[----:B-1----:R-:W-:Y:S06]  /*26c0*/  BAR.SYNC.DEFER_BLOCKING 0x0 ;  /* 0x0000000000007b1d */ /* 0x002fec0000010000 */
[----:B------:R1:W-:Y:S01]  /*26d0*/  UTMASTG.2D [UR8], [UR24] ;  /* 0x00000008180073b5 */ /* 0x0003e20008008000 */
[----:B------:R0:W-:Y:S01]  /*26e0*/  UTMACMDFLUSH ;  /* 0x00000000000079b7 */ /* 0x0001e20000000000 */
[----:B------:R-:W-:-:S04]  /*26f0*/  DEPBAR.LE SB0, 0x0 ;  /* 0x000080000000791a */ /* 0x000fc80000000000 */
[----:B------:R-:W-:Y:S06]  /*2700*/  BAR.SYNC.DEFER_BLOCKING 0x0 ;  /* 0x0000000000007b1d */ /* 0x000fec0000010000 */
[----:B-1-3--:R-:W-:Y:S05]  /*2710*/  EXIT ;  /* 0x000000000000794d */ /* 0x00afea0003800000 */
.L_x_48:
[----:B------:R-:W1:Y:S02]  /*2720*/  SYNCS.PHASECHK.TRANS64.TRYWAIT P0, [UR31+0xf000], R2 ;  /* 0x00f00002ff0075a7 */ /* 0x000e64000800015f */
[----:B-1----:R-:W-:Y:S05]  /*2730*/  @!P0 BRA `(.L_x_48) ;  /* 0xfffffffc00f88947 */ /* 0x002fea000383ffff */
[----:B------:R-:W-:Y:S05]  /*2740*/  BRA `(.L_x_50) ;  /* 0xfffffff400d07947 */ /* 0x000fea000383ffff */
.L_x_51:
[----:B------:R-:W-:-:S00]  /*2750*/  BRA `(.L_x_51) ;  /* 0xfffffffc00fc7947 */ /* 0x000fc0000383ffff */
[----:B------:R-:W-:-:S00]  /*2760*/  NOP ;  /* 0x0000000000007918 */ /* 0x000fc00000000000 */
        /* <DEDUP_REMOVED lines=9> */
.L_x_52:


//--------------------- .nv.shared.gluon_wgmma    --------------------------
	.section	.nv.shared.gluon_wgmma,"aw",@nobits
	.sectionflags	@""
	.align	16
	.zero		1024


//--------------------- .nv.shared.reserved.0     --------------------------
	.section	.nv.shared.reserved.0,"aw",@nobits
	.weak		__nv_reservedSMEM_offset_0_alias
	.size		__nv_reservedSMEM_offset_0_alias, 0, 0
	.other		__nv_reservedSMEM_offset_0_alias,@"STO_CUDA_RESERVED_SHARED STV_DEFAULT"
__nv_reservedSMEM_offset_0_alias:
	.zero		0


//--------------------- .nv.constant0.gluon_wgmma --------------------------
	.section	.nv.constant0.gluon_wgmma,"a",@progbits
	.sectionflags	@""
	.align	4
.nv.constant0.gluon_wgmma:
	.zero		608


//--------------------- SYMBOLS --------------------------

	.type		.nv.reservedSmem.offset0,@object
	.size		.nv.reservedSmem.offset0,0x4
